//
// Generated by NVIDIA NVVM Compiler
//
// Compiler Build ID: CL-36424714
// Cuda compilation tools, release 13.0, V13.0.88
// Based on NVVM 20.0.0
//

.version 9.0
.target sm_100
.address_size 64

	// .globl	_Z8vectorNSPfS_i
.func  (.param .b64 func_retval0) __internal_accurate_pow
(
	.param .b64 __internal_accurate_pow_param_0
)
;
// _ZZ7vectorSPfS_iE4s_in has been demoted
.extern .shared .align 16 .b8 sdata[];

.visible .entry _Z8vectorNSPfS_i(
	.param .u64 .ptr .align 1 _Z8vectorNSPfS_i_param_0,
	.param .u64 .ptr .align 1 _Z8vectorNSPfS_i_param_1,
	.param .u32 _Z8vectorNSPfS_i_param_2
)
{
	.reg .pred 	%p<67>;
	.reg .b32 	%r<88>;
	.reg .b32 	%f<7>;
	.reg .b64 	%rd<9>;
	.reg .b64 	%fd<95>;

	ld.param.u64 	%rd1, [_Z8vectorNSPfS_i_param_0];
	ld.param.u64 	%rd2, [_Z8vectorNSPfS_i_param_1];
	ld.param.u32 	%r9, [_Z8vectorNSPfS_i_param_2];
	mov.u32 	%r10, %tid.x;
	mov.u32 	%r11, %ntid.x;
	mov.u32 	%r12, %ctaid.x;
	mad.lo.s32 	%r1, %r11, %r12, %r10;
	setp.ge.s32 	%p1, %r1, %r9;
	@%p1 bra 	$L__BB0_37;
	cvta.to.global.u64 	%rd3, %rd1;
	mul.wide.s32 	%rd4, %r1, 4;
	add.s64 	%rd5, %rd3, %rd4;
	ld.global.f32 	%f1, [%rd5];
	ld.global.f32 	%f2, [%rd5+4];
	ld.global.f32 	%f3, [%rd5+8];
	ld.global.f32 	%f4, [%rd5+12];
	ld.global.f32 	%f5, [%rd5+16];
	cvt.f64.f32 	%fd1, %f1;
	{
	.reg .b32 %temp; 
	mov.b64 	{%temp, %r2}, %fd1;
	}
	mov.f64 	%fd45, 0d4000000000000000;
	{
	.reg .b32 %temp; 
	mov.b64 	{%temp, %r13}, %fd45;
	}
	and.b32  	%r4, %r13, 2146435072;
	setp.eq.s32 	%p2, %r4, 1062207488;
	abs.f64 	%fd2, %fd1;
	{ // callseq 0, 0
	.param .b64 param0;
	st.param.f64 	[param0], %fd2;
	.param .b64 retval0;
	call.uni (retval0), 
	__internal_accurate_pow, 
	(
	param0
	);
	ld.param.f64 	%fd46, [retval0];
	} // callseq 0
	setp.lt.s32 	%p3, %r2, 0;
	neg.f64 	%fd48, %fd46;
	selp.f64 	%fd49, %fd48, %fd46, %p2;
	selp.f64 	%fd86, %fd49, %fd46, %p3;
	setp.neu.f32 	%p4, %f1, 0f00000000;
	@%p4 bra 	$L__BB0_3;
	setp.eq.s32 	%p5, %r4, 1062207488;
	selp.b32 	%r14, %r2, 0, %p5;
	setp.lt.s32 	%p6, %r13, 0;
	or.b32  	%r15, %r14, 2146435072;
	selp.b32 	%r16, %r15, %r14, %p6;
	mov.b32 	%r17, 0;
	mov.b64 	%fd86, {%r17, %r16};
$L__BB0_3:
	add.f64 	%fd50, %fd1, 0d4000000000000000;
	{
	.reg .b32 %temp; 
	mov.b64 	{%temp, %r18}, %fd50;
	}
	and.b32  	%r19, %r18, 2146435072;
	setp.ne.s32 	%p7, %r19, 2146435072;
	@%p7 bra 	$L__BB0_8;
	setp.num.f32 	%p8, %f1, %f1;
	@%p8 bra 	$L__BB0_6;
	mov.f64 	%fd51, 0d4000000000000000;
	add.rn.f64 	%fd86, %fd1, %fd51;
	bra.uni 	$L__BB0_8;
$L__BB0_6:
	setp.neu.f64 	%p9, %fd2, 0d7FF0000000000000;
	@%p9 bra 	$L__BB0_8;
	setp.lt.s32 	%p10, %r2, 0;
	setp.eq.s32 	%p11, %r4, 1062207488;
	setp.lt.s32 	%p12, %r13, 0;
	selp.b32 	%r21, 0, 2146435072, %p12;
	and.b32  	%r22, %r13, 2147483647;
	setp.ne.s32 	%p13, %r22, 1071644672;
	or.b32  	%r23, %r21, -2147483648;
	selp.b32 	%r24, %r23, %r21, %p13;
	selp.b32 	%r25, %r24, %r21, %p11;
	selp.b32 	%r26, %r25, %r21, %p10;
	mov.b32 	%r27, 0;
	mov.b64 	%fd86, {%r27, %r26};
$L__BB0_8:
	setp.eq.s32 	%p14, %r4, 1062207488;
	setp.eq.f32 	%p15, %f1, 0f3F800000;
	selp.f64 	%fd9, 0d3FF0000000000000, %fd86, %p15;
	cvt.f64.f32 	%fd10, %f2;
	{
	.reg .b32 %temp; 
	mov.b64 	{%temp, %r5}, %fd10;
	}
	abs.f64 	%fd11, %fd10;
	{ // callseq 1, 0
	.param .b64 param0;
	st.param.f64 	[param0], %fd11;
	.param .b64 retval0;
	call.uni (retval0), 
	__internal_accurate_pow, 
	(
	param0
	);
	ld.param.f64 	%fd52, [retval0];
	} // callseq 1
	setp.lt.s32 	%p16, %r5, 0;
	neg.f64 	%fd54, %fd52;
	selp.f64 	%fd55, %fd54, %fd52, %p14;
	selp.f64 	%fd88, %fd55, %fd52, %p16;
	setp.neu.f32 	%p17, %f2, 0f00000000;
	@%p17 bra 	$L__BB0_10;
	setp.eq.s32 	%p18, %r4, 1062207488;
	selp.b32 	%r29, %r5, 0, %p18;
	setp.lt.s32 	%p19, %r13, 0;
	or.b32  	%r30, %r29, 2146435072;
	selp.b32 	%r31, %r30, %r29, %p19;
	mov.b32 	%r32, 0;
	mov.b64 	%fd88, {%r32, %r31};
$L__BB0_10:
	add.f64 	%fd56, %fd10, 0d4000000000000000;
	{
	.reg .b32 %temp; 
	mov.b64 	{%temp, %r33}, %fd56;
	}
	and.b32  	%r34, %r33, 2146435072;
	setp.ne.s32 	%p20, %r34, 2146435072;
	@%p20 bra 	$L__BB0_15;
	setp.num.f32 	%p21, %f2, %f2;
	@%p21 bra 	$L__BB0_13;
	mov.f64 	%fd57, 0d4000000000000000;
	add.rn.f64 	%fd88, %fd10, %fd57;
	bra.uni 	$L__BB0_15;
$L__BB0_13:
	setp.neu.f64 	%p22, %fd11, 0d7FF0000000000000;
	@%p22 bra 	$L__BB0_15;
	setp.lt.s32 	%p23, %r5, 0;
	setp.eq.s32 	%p24, %r4, 1062207488;
	setp.lt.s32 	%p25, %r13, 0;
	selp.b32 	%r36, 0, 2146435072, %p25;
	and.b32  	%r37, %r13, 2147483647;
	setp.ne.s32 	%p26, %r37, 1071644672;
	or.b32  	%r38, %r36, -2147483648;
	selp.b32 	%r39, %r38, %r36, %p26;
	selp.b32 	%r40, %r39, %r36, %p24;
	selp.b32 	%r41, %r40, %r36, %p23;
	mov.b32 	%r42, 0;
	mov.b64 	%fd88, {%r42, %r41};
$L__BB0_15:
	setp.eq.s32 	%p27, %r4, 1062207488;
	setp.eq.f32 	%p28, %f2, 0f3F800000;
	add.f64 	%fd58, %fd88, %fd88;
	selp.f64 	%fd59, 0d4000000000000000, %fd58, %p28;
	add.f64 	%fd18, %fd9, %fd59;
	cvt.f64.f32 	%fd19, %f3;
	{
	.reg .b32 %temp; 
	mov.b64 	{%temp, %r6}, %fd19;
	}
	abs.f64 	%fd20, %fd19;
	{ // callseq 2, 0
	.param .b64 param0;
	st.param.f64 	[param0], %fd20;
	.param .b64 retval0;
	call.uni (retval0), 
	__internal_accurate_pow, 
	(
	param0
	);
	ld.param.f64 	%fd60, [retval0];
	} // callseq 2
	setp.lt.s32 	%p29, %r6, 0;
	neg.f64 	%fd62, %fd60;
	selp.f64 	%fd63, %fd62, %fd60, %p27;
	selp.f64 	%fd90, %fd63, %fd60, %p29;
	setp.neu.f32 	%p30, %f3, 0f00000000;
	@%p30 bra 	$L__BB0_17;
	setp.eq.s32 	%p31, %r4, 1062207488;
	selp.b32 	%r44, %r6, 0, %p31;
	setp.lt.s32 	%p32, %r13, 0;
	or.b32  	%r45, %r44, 2146435072;
	selp.b32 	%r46, %r45, %r44, %p32;
	mov.b32 	%r47, 0;
	mov.b64 	%fd90, {%r47, %r46};
$L__BB0_17:
	add.f64 	%fd64, %fd19, 0d4000000000000000;
	{
	.reg .b32 %temp; 
	mov.b64 	{%temp, %r48}, %fd64;
	}
	and.b32  	%r49, %r48, 2146435072;
	setp.ne.s32 	%p33, %r49, 2146435072;
	@%p33 bra 	$L__BB0_22;
	setp.num.f32 	%p34, %f3, %f3;
	@%p34 bra 	$L__BB0_20;
	mov.f64 	%fd65, 0d4000000000000000;
	add.rn.f64 	%fd90, %fd19, %fd65;
	bra.uni 	$L__BB0_22;
$L__BB0_20:
	setp.neu.f64 	%p35, %fd20, 0d7FF0000000000000;
	@%p35 bra 	$L__BB0_22;
	setp.lt.s32 	%p36, %r6, 0;
	setp.eq.s32 	%p37, %r4, 1062207488;
	setp.lt.s32 	%p38, %r13, 0;
	selp.b32 	%r51, 0, 2146435072, %p38;
	and.b32  	%r52, %r13, 2147483647;
	setp.ne.s32 	%p39, %r52, 1071644672;
	or.b32  	%r53, %r51, -2147483648;
	selp.b32 	%r54, %r53, %r51, %p39;
	selp.b32 	%r55, %r54, %r51, %p37;
	selp.b32 	%r56, %r55, %r51, %p36;
	mov.b32 	%r57, 0;
	mov.b64 	%fd90, {%r57, %r56};
$L__BB0_22:
	setp.eq.s32 	%p40, %r4, 1062207488;
	setp.eq.f32 	%p41, %f3, 0f3F800000;
	selp.f64 	%fd66, 0d3FF0000000000000, %fd90, %p41;
	add.f64 	%fd27, %fd18, %fd66;
	cvt.f64.f32 	%fd28, %f4;
	{
	.reg .b32 %temp; 
	mov.b64 	{%temp, %r7}, %fd28;
	}
	abs.f64 	%fd29, %fd28;
	{ // callseq 3, 0
	.param .b64 param0;
	st.param.f64 	[param0], %fd29;
	.param .b64 retval0;
	call.uni (retval0), 
	__internal_accurate_pow, 
	(
	param0
	);
	ld.param.f64 	%fd67, [retval0];
	} // callseq 3
	setp.lt.s32 	%p42, %r7, 0;
	neg.f64 	%fd69, %fd67;
	selp.f64 	%fd70, %fd69, %fd67, %p40;
	selp.f64 	%fd92, %fd70, %fd67, %p42;
	setp.neu.f32 	%p43, %f4, 0f00000000;
	@%p43 bra 	$L__BB0_24;
	setp.eq.s32 	%p44, %r4, 1062207488;
	selp.b32 	%r59, %r7, 0, %p44;
	setp.lt.s32 	%p45, %r13, 0;
	or.b32  	%r60, %r59, 2146435072;
	selp.b32 	%r61, %r60, %r59, %p45;
	mov.b32 	%r62, 0;
	mov.b64 	%fd92, {%r62, %r61};
$L__BB0_24:
	add.f64 	%fd71, %fd28, 0d4000000000000000;
	{
	.reg .b32 %temp; 
	mov.b64 	{%temp, %r63}, %fd71;
	}
	and.b32  	%r64, %r63, 2146435072;
	setp.ne.s32 	%p46, %r64, 2146435072;
	@%p46 bra 	$L__BB0_29;
	setp.num.f32 	%p47, %f4, %f4;
	@%p47 bra 	$L__BB0_27;
	mov.f64 	%fd72, 0d4000000000000000;
	add.rn.f64 	%fd92, %fd28, %fd72;
	bra.uni 	$L__BB0_29;
$L__BB0_27:
	setp.neu.f64 	%p48, %fd29, 0d7FF0000000000000;
	@%p48 bra 	$L__BB0_29;
	setp.lt.s32 	%p49, %r7, 0;
	setp.eq.s32 	%p50, %r4, 1062207488;
	setp.lt.s32 	%p51, %r13, 0;
	selp.b32 	%r66, 0, 2146435072, %p51;
	and.b32  	%r67, %r13, 2147483647;
	setp.ne.s32 	%p52, %r67, 1071644672;
	or.b32  	%r68, %r66, -2147483648;
	selp.b32 	%r69, %r68, %r66, %p52;
	selp.b32 	%r70, %r69, %r66, %p50;
	selp.b32 	%r71, %r70, %r66, %p49;
	mov.b32 	%r72, 0;
	mov.b64 	%fd92, {%r72, %r71};
$L__BB0_29:
	setp.eq.s32 	%p53, %r4, 1062207488;
	setp.eq.f32 	%p54, %f4, 0f3F800000;
	mul.f64 	%fd73, %fd92, 0d4008000000000000;
	selp.f64 	%fd74, 0d4008000000000000, %fd73, %p54;
	sub.f64 	%fd36, %fd27, %fd74;
	cvt.f64.f32 	%fd37, %f5;
	{
	.reg .b32 %temp; 
	mov.b64 	{%temp, %r8}, %fd37;
	}
	abs.f64 	%fd38, %fd37;
	{ // callseq 4, 0
	.param .b64 param0;
	st.param.f64 	[param0], %fd38;
	.param .b64 retval0;
	call.uni (retval0), 
	__internal_accurate_pow, 
	(
	param0
	);
	ld.param.f64 	%fd75, [retval0];
	} // callseq 4
	setp.lt.s32 	%p55, %r8, 0;
	neg.f64 	%fd77, %fd75;
	selp.f64 	%fd78, %fd77, %fd75, %p53;
	selp.f64 	%fd94, %fd78, %fd75, %p55;
	setp.neu.f32 	%p56, %f5, 0f00000000;
	@%p56 bra 	$L__BB0_31;
	setp.eq.s32 	%p57, %r4, 1062207488;
	selp.b32 	%r74, %r8, 0, %p57;
	setp.lt.s32 	%p58, %r13, 0;
	or.b32  	%r75, %r74, 2146435072;
	selp.b32 	%r76, %r75, %r74, %p58;
	mov.b32 	%r77, 0;
	mov.b64 	%fd94, {%r77, %r76};
$L__BB0_31:
	add.f64 	%fd79, %fd37, 0d4000000000000000;
	{
	.reg .b32 %temp; 
	mov.b64 	{%temp, %r78}, %fd79;
	}
	and.b32  	%r79, %r78, 2146435072;
	setp.ne.s32 	%p59, %r79, 2146435072;
	@%p59 bra 	$L__BB0_36;
	setp.num.f32 	%p60, %f5, %f5;
	@%p60 bra 	$L__BB0_34;
	mov.f64 	%fd80, 0d4000000000000000;
	add.rn.f64 	%fd94, %fd37, %fd80;
	bra.uni 	$L__BB0_36;
$L__BB0_34:
	setp.neu.f64 	%p61, %fd38, 0d7FF0000000000000;
	@%p61 bra 	$L__BB0_36;
	setp.lt.s32 	%p62, %r8, 0;
	setp.eq.s32 	%p63, %r4, 1062207488;
	setp.lt.s32 	%p64, %r13, 0;
	selp.b32 	%r81, 0, 2146435072, %p64;
	and.b32  	%r82, %r13, 2147483647;
	setp.ne.s32 	%p65, %r82, 1071644672;
	or.b32  	%r83, %r81, -2147483648;
	selp.b32 	%r84, %r83, %r81, %p65;
	selp.b32 	%r85, %r84, %r81, %p63;
	selp.b32 	%r86, %r85, %r81, %p62;
	mov.b32 	%r87, 0;
	mov.b64 	%fd94, {%r87, %r86};
$L__BB0_36:
	setp.eq.f32 	%p66, %f5, 0f3F800000;
	mul.f64 	%fd81, %fd94, 0d4014000000000000;
	selp.f64 	%fd82, 0d4014000000000000, %fd81, %p66;
	add.f64 	%fd83, %fd36, %fd82;
	div.rn.f64 	%fd84, %fd83, 0d4038000000000000;
	cvt.rn.f32.f64 	%f6, %fd84;
	cvta.to.global.u64 	%rd6, %rd2;
	add.s64 	%rd8, %rd6, %rd4;
	st.global.f32 	[%rd8], %f6;
$L__BB0_37:
	ret;

}
	// .globl	_Z7vectorSPfS_i
.visible .entry _Z7vectorSPfS_i(
	.param .u64 .ptr .align 1 _Z7vectorSPfS_i_param_0,
	.param .u64 .ptr .align 1 _Z7vectorSPfS_i_param_1,
	.param .u32 _Z7vectorSPfS_i_param_2
)
{
	.reg .pred 	%p<72>;
	.reg .b32 	%r<93>;
	.reg .b32 	%f<12>;
	.reg .b64 	%rd<9>;
	.reg .b64 	%fd<95>;
	// demoted variable
	.shared .align 4 .b8 _ZZ7vectorSPfS_iE4s_in[4112];
	ld.param.u64 	%rd3, [_Z7vectorSPfS_i_param_0];
	ld.param.u64 	%rd2, [_Z7vectorSPfS_i_param_1];
	ld.param.u32 	%r12, [_Z7vectorSPfS_i_param_2];
	cvta.to.global.u64 	%rd4, %rd3;
	mov.u32 	%r1, %tid.x;
	mov.u32 	%r13, %ntid.x;
	mov.u32 	%r14, %ctaid.x;
	mad.lo.s32 	%r2, %r13, %r14, %r1;
	add.s32 	%r3, %r2, 2;
	add.s32 	%r15, %r12, 3;
	setp.ge.s32 	%p1, %r3, %r15;
	mul.wide.s32 	%rd5, %r2, 4;
	add.s64 	%rd1, %rd4, %rd5;
	shl.b32 	%r16, %r1, 2;
	mov.u32 	%r17, _ZZ7vectorSPfS_iE4s_in;
	add.s32 	%r4, %r17, %r16;
	@%p1 bra 	$L__BB1_2;
	ld.global.f32 	%f6, [%rd1+8];
	st.shared.f32 	[%r4+8], %f6;
$L__BB1_2:
	setp.ne.s32 	%p2, %r1, 0;
	@%p2 bra 	$L__BB1_4;
	ld.global.f32 	%f7, [%rd1];
	st.shared.f32 	[_ZZ7vectorSPfS_iE4s_in], %f7;
	ld.global.f32 	%f8, [%rd1+4];
	st.shared.f32 	[_ZZ7vectorSPfS_iE4s_in+4], %f8;
$L__BB1_4:
	setp.le.s32 	%p3, %r3, %r12;
	setp.ne.s32 	%p4, %r1, 1023;
	and.pred  	%p5, %p4, %p3;
	@%p5 bra 	$L__BB1_6;
	ld.global.f32 	%f9, [%rd1+12];
	st.shared.f32 	[%r4+12], %f9;
	ld.global.f32 	%f10, [%rd1+16];
	st.shared.f32 	[%r4+16], %f10;
$L__BB1_6:
	bar.sync 	0;
	setp.ge.s32 	%p6, %r2, %r12;
	@%p6 bra 	$L__BB1_43;
	ld.shared.f32 	%f1, [%r4];
	ld.shared.f32 	%f2, [%r4+4];
	ld.shared.f32 	%f3, [%r4+8];
	ld.shared.f32 	%f4, [%r4+12];
	ld.shared.f32 	%f5, [%r4+16];
	cvt.f64.f32 	%fd1, %f1;
	{
	.reg .b32 %temp; 
	mov.b64 	{%temp, %r5}, %fd1;
	}
	mov.f64 	%fd45, 0d4000000000000000;
	{
	.reg .b32 %temp; 
	mov.b64 	{%temp, %r18}, %fd45;
	}
	and.b32  	%r7, %r18, 2146435072;
	setp.eq.s32 	%p7, %r7, 1062207488;
	abs.f64 	%fd2, %fd1;
	{ // callseq 5, 0
	.param .b64 param0;
	st.param.f64 	[param0], %fd2;
	.param .b64 retval0;
	call.uni (retval0), 
	__internal_accurate_pow, 
	(
	param0
	);
	ld.param.f64 	%fd46, [retval0];
	} // callseq 5
	setp.lt.s32 	%p8, %r5, 0;
	neg.f64 	%fd48, %fd46;
	selp.f64 	%fd49, %fd48, %fd46, %p7;
	selp.f64 	%fd86, %fd49, %fd46, %p8;
	setp.neu.f32 	%p9, %f1, 0f00000000;
	@%p9 bra 	$L__BB1_9;
	setp.eq.s32 	%p10, %r7, 1062207488;
	selp.b32 	%r19, %r5, 0, %p10;
	setp.lt.s32 	%p11, %r18, 0;
	or.b32  	%r20, %r19, 2146435072;
	selp.b32 	%r21, %r20, %r19, %p11;
	mov.b32 	%r22, 0;
	mov.b64 	%fd86, {%r22, %r21};
$L__BB1_9:
	add.f64 	%fd50, %fd1, 0d4000000000000000;
	{
	.reg .b32 %temp; 
	mov.b64 	{%temp, %r23}, %fd50;
	}
	and.b32  	%r24, %r23, 2146435072;
	setp.ne.s32 	%p12, %r24, 2146435072;
	@%p12 bra 	$L__BB1_14;
	setp.num.f32 	%p13, %f1, %f1;
	@%p13 bra 	$L__BB1_12;
	mov.f64 	%fd51, 0d4000000000000000;
	add.rn.f64 	%fd86, %fd1, %fd51;
	bra.uni 	$L__BB1_14;
$L__BB1_12:
	setp.neu.f64 	%p14, %fd2, 0d7FF0000000000000;
	@%p14 bra 	$L__BB1_14;
	setp.lt.s32 	%p15, %r5, 0;
	setp.eq.s32 	%p16, %r7, 1062207488;
	setp.lt.s32 	%p17, %r18, 0;
	selp.b32 	%r26, 0, 2146435072, %p17;
	and.b32  	%r27, %r18, 2147483647;
	setp.ne.s32 	%p18, %r27, 1071644672;
	or.b32  	%r28, %r26, -2147483648;
	selp.b32 	%r29, %r28, %r26, %p18;
	selp.b32 	%r30, %r29, %r26, %p16;
	selp.b32 	%r31, %r30, %r26, %p15;
	mov.b32 	%r32, 0;
	mov.b64 	%fd86, {%r32, %r31};
$L__BB1_14:
	setp.eq.s32 	%p19, %r7, 1062207488;
	setp.eq.f32 	%p20, %f1, 0f3F800000;
	selp.f64 	%fd9, 0d3FF0000000000000, %fd86, %p20;
	cvt.f64.f32 	%fd10, %f2;
	{
	.reg .b32 %temp; 
	mov.b64 	{%temp, %r8}, %fd10;
	}
	abs.f64 	%fd11, %fd10;
	{ // callseq 6, 0
	.param .b64 param0;
	st.param.f64 	[param0], %fd11;
	.param .b64 retval0;
	call.uni (retval0), 
	__internal_accurate_pow, 
	(
	param0
	);
	ld.param.f64 	%fd52, [retval0];
	} // callseq 6
	setp.lt.s32 	%p21, %r8, 0;
	neg.f64 	%fd54, %fd52;
	selp.f64 	%fd55, %fd54, %fd52, %p19;
	selp.f64 	%fd88, %fd55, %fd52, %p21;
	setp.neu.f32 	%p22, %f2, 0f00000000;
	@%p22 bra 	$L__BB1_16;
	setp.eq.s32 	%p23, %r7, 1062207488;
	selp.b32 	%r34, %r8, 0, %p23;
	setp.lt.s32 	%p24, %r18, 0;
	or.b32  	%r35, %r34, 2146435072;
	selp.b32 	%r36, %r35, %r34, %p24;
	mov.b32 	%r37, 0;
	mov.b64 	%fd88, {%r37, %r36};
$L__BB1_16:
	add.f64 	%fd56, %fd10, 0d4000000000000000;
	{
	.reg .b32 %temp; 
	mov.b64 	{%temp, %r38}, %fd56;
	}
	and.b32  	%r39, %r38, 2146435072;
	setp.ne.s32 	%p25, %r39, 2146435072;
	@%p25 bra 	$L__BB1_21;
	setp.num.f32 	%p26, %f2, %f2;
	@%p26 bra 	$L__BB1_19;
	mov.f64 	%fd57, 0d4000000000000000;
	add.rn.f64 	%fd88, %fd10, %fd57;
	bra.uni 	$L__BB1_21;
$L__BB1_19:
	setp.neu.f64 	%p27, %fd11, 0d7FF0000000000000;
	@%p27 bra 	$L__BB1_21;
	setp.lt.s32 	%p28, %r8, 0;
	setp.eq.s32 	%p29, %r7, 1062207488;
	setp.lt.s32 	%p30, %r18, 0;
	selp.b32 	%r41, 0, 2146435072, %p30;
	and.b32  	%r42, %r18, 2147483647;
	setp.ne.s32 	%p31, %r42, 1071644672;
	or.b32  	%r43, %r41, -2147483648;
	selp.b32 	%r44, %r43, %r41, %p31;
	selp.b32 	%r45, %r44, %r41, %p29;
	selp.b32 	%r46, %r45, %r41, %p28;
	mov.b32 	%r47, 0;
	mov.b64 	%fd88, {%r47, %r46};
$L__BB1_21:
	setp.eq.s32 	%p32, %r7, 1062207488;
	setp.eq.f32 	%p33, %f2, 0f3F800000;
	add.f64 	%fd58, %fd88, %fd88;
	selp.f64 	%fd59, 0d4000000000000000, %fd58, %p33;
	add.f64 	%fd18, %fd9, %fd59;
	cvt.f64.f32 	%fd19, %f3;
	{
	.reg .b32 %temp; 
	mov.b64 	{%temp, %r9}, %fd19;
	}
	abs.f64 	%fd20, %fd19;
	{ // callseq 7, 0
	.param .b64 param0;
	st.param.f64 	[param0], %fd20;
	.param .b64 retval0;
	call.uni (retval0), 
	__internal_accurate_pow, 
	(
	param0
	);
	ld.param.f64 	%fd60, [retval0];
	} // callseq 7
	setp.lt.s32 	%p34, %r9, 0;
	neg.f64 	%fd62, %fd60;
	selp.f64 	%fd63, %fd62, %fd60, %p32;
	selp.f64 	%fd90, %fd63, %fd60, %p34;
	setp.neu.f32 	%p35, %f3, 0f00000000;
	@%p35 bra 	$L__BB1_23;
	setp.eq.s32 	%p36, %r7, 1062207488;
	selp.b32 	%r49, %r9, 0, %p36;
	setp.lt.s32 	%p37, %r18, 0;
	or.b32  	%r50, %r49, 2146435072;
	selp.b32 	%r51, %r50, %r49, %p37;
	mov.b32 	%r52, 0;
	mov.b64 	%fd90, {%r52, %r51};
$L__BB1_23:
	add.f64 	%fd64, %fd19, 0d4000000000000000;
	{
	.reg .b32 %temp; 
	mov.b64 	{%temp, %r53}, %fd64;
	}
	and.b32  	%r54, %r53, 2146435072;
	setp.ne.s32 	%p38, %r54, 2146435072;
	@%p38 bra 	$L__BB1_28;
	setp.num.f32 	%p39, %f3, %f3;
	@%p39 bra 	$L__BB1_26;
	mov.f64 	%fd65, 0d4000000000000000;
	add.rn.f64 	%fd90, %fd19, %fd65;
	bra.uni 	$L__BB1_28;
$L__BB1_26:
	setp.neu.f64 	%p40, %fd20, 0d7FF0000000000000;
	@%p40 bra 	$L__BB1_28;
	setp.lt.s32 	%p41, %r9, 0;
	setp.eq.s32 	%p42, %r7, 1062207488;
	setp.lt.s32 	%p43, %r18, 0;
	selp.b32 	%r56, 0, 2146435072, %p43;
	and.b32  	%r57, %r18, 2147483647;
	setp.ne.s32 	%p44, %r57, 1071644672;
	or.b32  	%r58, %r56, -2147483648;
	selp.b32 	%r59, %r58, %r56, %p44;
	selp.b32 	%r60, %r59, %r56, %p42;
	selp.b32 	%r61, %r60, %r56, %p41;
	mov.b32 	%r62, 0;
	mov.b64 	%fd90, {%r62, %r61};
$L__BB1_28:
	setp.eq.s32 	%p45, %r7, 1062207488;
	setp.eq.f32 	%p46, %f3, 0f3F800000;
	selp.f64 	%fd66, 0d3FF0000000000000, %fd90, %p46;
	add.f64 	%fd27, %fd18, %fd66;
	cvt.f64.f32 	%fd28, %f4;
	{
	.reg .b32 %temp; 
	mov.b64 	{%temp, %r10}, %fd28;
	}
	abs.f64 	%fd29, %fd28;
	{ // callseq 8, 0
	.param .b64 param0;
	st.param.f64 	[param0], %fd29;
	.param .b64 retval0;
	call.uni (retval0), 
	__internal_accurate_pow, 
	(
	param0
	);
	ld.param.f64 	%fd67, [retval0];
	} // callseq 8
	setp.lt.s32 	%p47, %r10, 0;
	neg.f64 	%fd69, %fd67;
	selp.f64 	%fd70, %fd69, %fd67, %p45;
	selp.f64 	%fd92, %fd70, %fd67, %p47;
	setp.neu.f32 	%p48, %f4, 0f00000000;
	@%p48 bra 	$L__BB1_30;
	setp.eq.s32 	%p49, %r7, 1062207488;
	selp.b32 	%r64, %r10, 0, %p49;
	setp.lt.s32 	%p50, %r18, 0;
	or.b32  	%r65, %r64, 2146435072;
	selp.b32 	%r66, %r65, %r64, %p50;
	mov.b32 	%r67, 0;
	mov.b64 	%fd92, {%r67, %r66};
$L__BB1_30:
	add.f64 	%fd71, %fd28, 0d4000000000000000;
	{
	.reg .b32 %temp; 
	mov.b64 	{%temp, %r68}, %fd71;
	}
	and.b32  	%r69, %r68, 2146435072;
	setp.ne.s32 	%p51, %r69, 2146435072;
	@%p51 bra 	$L__BB1_35;
	setp.num.f32 	%p52, %f4, %f4;
	@%p52 bra 	$L__BB1_33;
	mov.f64 	%fd72, 0d4000000000000000;
	add.rn.f64 	%fd92, %fd28, %fd72;
	bra.uni 	$L__BB1_35;
$L__BB1_33:
	setp.neu.f64 	%p53, %fd29, 0d7FF0000000000000;
	@%p53 bra 	$L__BB1_35;
	setp.lt.s32 	%p54, %r10, 0;
	setp.eq.s32 	%p55, %r7, 1062207488;
	setp.lt.s32 	%p56, %r18, 0;
	selp.b32 	%r71, 0, 2146435072, %p56;
	and.b32  	%r72, %r18, 2147483647;
	setp.ne.s32 	%p57, %r72, 1071644672;
	or.b32  	%r73, %r71, -2147483648;
	selp.b32 	%r74, %r73, %r71, %p57;
	selp.b32 	%r75, %r74, %r71, %p55;
	selp.b32 	%r76, %r75, %r71, %p54;
	mov.b32 	%r77, 0;
	mov.b64 	%fd92, {%r77, %r76};
$L__BB1_35:
	setp.eq.s32 	%p58, %r7, 1062207488;
	setp.eq.f32 	%p59, %f4, 0f3F800000;
	mul.f64 	%fd73, %fd92, 0d4008000000000000;
	selp.f64 	%fd74, 0d4008000000000000, %fd73, %p59;
	sub.f64 	%fd36, %fd27, %fd74;
	cvt.f64.f32 	%fd37, %f5;
	{
	.reg .b32 %temp; 
	mov.b64 	{%temp, %r11}, %fd37;
	}
	abs.f64 	%fd38, %fd37;
	{ // callseq 9, 0
	.param .b64 param0;
	st.param.f64 	[param0], %fd38;
	.param .b64 retval0;
	call.uni (retval0), 
	__internal_accurate_pow, 
	(
	param0
	);
	ld.param.f64 	%fd75, [retval0];
	} // callseq 9
	setp.lt.s32 	%p60, %r11, 0;
	neg.f64 	%fd77, %fd75;
	selp.f64 	%fd78, %fd77, %fd75, %p58;
	selp.f64 	%fd94, %fd78, %fd75, %p60;
	setp.neu.f32 	%p61, %f5, 0f00000000;
	@%p61 bra 	$L__BB1_37;
	setp.eq.s32 	%p62, %r7, 1062207488;
	selp.b32 	%r79, %r11, 0, %p62;
	setp.lt.s32 	%p63, %r18, 0;
	or.b32  	%r80, %r79, 2146435072;
	selp.b32 	%r81, %r80, %r79, %p63;
	mov.b32 	%r82, 0;
	mov.b64 	%fd94, {%r82, %r81};
$L__BB1_37:
	add.f64 	%fd79, %fd37, 0d4000000000000000;
	{
	.reg .b32 %temp; 
	mov.b64 	{%temp, %r83}, %fd79;
	}
	and.b32  	%r84, %r83, 2146435072;
	setp.ne.s32 	%p64, %r84, 2146435072;
	@%p64 bra 	$L__BB1_42;
	setp.num.f32 	%p65, %f5, %f5;
	@%p65 bra 	$L__BB1_40;
	mov.f64 	%fd80, 0d4000000000000000;
	add.rn.f64 	%fd94, %fd37, %fd80;
	bra.uni 	$L__BB1_42;
$L__BB1_40:
	setp.neu.f64 	%p66, %fd38, 0d7FF0000000000000;
	@%p66 bra 	$L__BB1_42;
	setp.lt.s32 	%p67, %r11, 0;
	setp.eq.s32 	%p68, %r7, 1062207488;
	setp.lt.s32 	%p69, %r18, 0;
	selp.b32 	%r86, 0, 2146435072, %p69;
	and.b32  	%r87, %r18, 2147483647;
	setp.ne.s32 	%p70, %r87, 1071644672;
	or.b32  	%r88, %r86, -2147483648;
	selp.b32 	%r89, %r88, %r86, %p70;
	selp.b32 	%r90, %r89, %r86, %p68;
	selp.b32 	%r91, %r90, %r86, %p67;
	mov.b32 	%r92, 0;
	mov.b64 	%fd94, {%r92, %r91};
$L__BB1_42:
	setp.eq.f32 	%p71, %f5, 0f3F800000;
	mul.f64 	%fd81, %fd94, 0d4014000000000000;
	selp.f64 	%fd82, 0d4014000000000000, %fd81, %p71;
	add.f64 	%fd83, %fd36, %fd82;
	div.rn.f64 	%fd84, %fd83, 0d4038000000000000;
	cvt.rn.f32.f64 	%f11, %fd84;
	cvta.to.global.u64 	%rd6, %rd2;
	add.s64 	%rd8, %rd6, %rd5;
	st.global.f32 	[%rd8], %f11;
$L__BB1_43:
	ret;

}
	// .globl	_Z9reduceMaxPfS_i
.visible .entry _Z9reduceMaxPfS_i(
	.param .u64 .ptr .align 1 _Z9reduceMaxPfS_i_param_0,
	.param .u64 .ptr .align 1 _Z9reduceMaxPfS_i_param_1,
	.param .u32 _Z9reduceMaxPfS_i_param_2
)
{
	.reg .pred 	%p<7>;
	.reg .b32 	%r<14>;
	.reg .b32 	%f<8>;
	.reg .b64 	%rd<9>;

	ld.param.u64 	%rd1, [_Z9reduceMaxPfS_i_param_0];
	ld.param.u64 	%rd2, [_Z9reduceMaxPfS_i_param_1];
	ld.param.u32 	%r8, [_Z9reduceMaxPfS_i_param_2];
	mov.u32 	%r1, %tid.x;
	mov.u32 	%r2, %ctaid.x;
	mov.u32 	%r13, %ntid.x;
	mad.lo.s32 	%r4, %r2, %r13, %r1;
	setp.ge.s32 	%p1, %r4, %r8;
	mov.f32 	%f7, 0fBF800000;
	@%p1 bra 	$L__BB2_2;
	cvta.to.global.u64 	%rd3, %rd1;
	mul.wide.s32 	%rd4, %r4, 4;
	add.s64 	%rd5, %rd3, %rd4;
	ld.global.f32 	%f7, [%rd5];
$L__BB2_2:
	shl.b32 	%r9, %r1, 2;
	mov.u32 	%r10, sdata;
	add.s32 	%r5, %r10, %r9;
	st.shared.f32 	[%r5], %f7;
	bar.sync 	0;
	setp.lt.u32 	%p2, %r13, 2;
	@%p2 bra 	$L__BB2_7;
$L__BB2_3:
	mov.u32 	%r6, %r13;
	shr.u32 	%r13, %r6, 1;
	setp.ge.u32 	%p3, %r1, %r13;
	@%p3 bra 	$L__BB2_6;
	ld.shared.f32 	%f5, [%r5];
	shl.b32 	%r11, %r13, 2;
	add.s32 	%r12, %r5, %r11;
	ld.shared.f32 	%f3, [%r12];
	setp.geu.f32 	%p4, %f5, %f3;
	@%p4 bra 	$L__BB2_6;
	st.shared.f32 	[%r5], %f3;
$L__BB2_6:
	bar.sync 	0;
	setp.gt.u32 	%p5, %r6, 3;
	@%p5 bra 	$L__BB2_3;
$L__BB2_7:
	setp.ne.s32 	%p6, %r1, 0;
	@%p6 bra 	$L__BB2_9;
	ld.shared.f32 	%f6, [sdata];
	cvta.to.global.u64 	%rd6, %rd2;
	mul.wide.u32 	%rd7, %r2, 4;
	add.s64 	%rd8, %rd6, %rd7;
	st.global.f32 	[%rd8], %f6;
$L__BB2_9:
	ret;

}
.func  (.param .b64 func_retval0) __internal_accurate_pow(
	.param .b64 __internal_accurate_pow_param_0
)
{
	.reg .pred 	%p<8>;
	.reg .b32 	%r<49>;
	.reg .b32 	%f<3>;
	.reg .b64 	%fd<109>;

	ld.param.f64 	%fd10, [__internal_accurate_pow_param_0];
	{
	.reg .b32 %temp; 
	mov.b64 	{%temp, %r46}, %fd10;
	}
	{
	.reg .b32 %temp; 
	mov.b64 	{%r45, %temp}, %fd10;
	}
	shr.u32 	%r47, %r46, 20;
	setp.gt.u32 	%p1, %r46, 1048575;
	@%p1 bra 	$L__BB3_2;
	mul.f64 	%fd11, %fd10, 0d4350000000000000;
	{
	.reg .b32 %temp; 
	mov.b64 	{%temp, %r46}, %fd11;
	}
	{
	.reg .b32 %temp; 
	mov.b64 	{%r45, %temp}, %fd11;
	}
	shr.u32 	%r16, %r46, 20;
	add.s32 	%r47, %r16, -54;
$L__BB3_2:
	add.s32 	%r48, %r47, -1023;
	and.b32  	%r17, %r46, -2146435073;
	or.b32  	%r18, %r17, 1072693248;
	mov.b64 	%fd107, {%r45, %r18};
	setp.lt.u32 	%p2, %r18, 1073127583;
	@%p2 bra 	$L__BB3_4;
	{
	.reg .b32 %temp; 
	mov.b64 	{%r19, %temp}, %fd107;
	}
	{
	.reg .b32 %temp; 
	mov.b64 	{%temp, %r20}, %fd107;
	}
	add.s32 	%r21, %r20, -1048576;
	mov.b64 	%fd107, {%r19, %r21};
	add.s32 	%r48, %r47, -1022;
$L__BB3_4:
	add.f64 	%fd12, %fd107, 0dBFF0000000000000;
	add.f64 	%fd13, %fd107, 0d3FF0000000000000;
	rcp.approx.ftz.f64 	%fd14, %fd13;
	neg.f64 	%fd15, %fd13;
	fma.rn.f64 	%fd16, %fd15, %fd14, 0d3FF0000000000000;
	fma.rn.f64 	%fd17, %fd16, %fd16, %fd16;
	fma.rn.f64 	%fd18, %fd17, %fd14, %fd14;
	mul.f64 	%fd19, %fd12, %fd18;
	fma.rn.f64 	%fd20, %fd12, %fd18, %fd19;
	mul.f64 	%fd21, %fd20, %fd20;
	fma.rn.f64 	%fd22, %fd21, 0d3EB0F5FF7D2CAFE2, 0d3ED0F5D241AD3B5A;
	fma.rn.f64 	%fd23, %fd22, %fd21, 0d3EF3B20A75488A3F;
	fma.rn.f64 	%fd24, %fd23, %fd21, 0d3F1745CDE4FAECD5;
	fma.rn.f64 	%fd25, %fd24, %fd21, 0d3F3C71C7258A578B;
	fma.rn.f64 	%fd26, %fd25, %fd21, 0d3F6249249242B910;
	fma.rn.f64 	%fd27, %fd26, %fd21, 0d3F89999999999DFB;
	sub.f64 	%fd28, %fd12, %fd20;
	add.f64 	%fd29, %fd28, %fd28;
	neg.f64 	%fd30, %fd20;
	fma.rn.f64 	%fd31, %fd30, %fd12, %fd29;
	mul.f64 	%fd32, %fd18, %fd31;
	fma.rn.f64 	%fd33, %fd21, %fd27, 0d3FB5555555555555;
	mov.f64 	%fd34, 0d3FB5555555555555;
	sub.f64 	%fd35, %fd34, %fd33;
	fma.rn.f64 	%fd36, %fd21, %fd27, %fd35;
	add.f64 	%fd37, %fd36, 0dBC46A4CB00B9E7B0;
	add.f64 	%fd38, %fd33, %fd37;
	sub.f64 	%fd39, %fd33, %fd38;
	add.f64 	%fd40, %fd37, %fd39;
	mul.rn.f64 	%fd41, %fd20, %fd20;
	neg.f64 	%fd42, %fd41;
	fma.rn.f64 	%fd43, %fd20, %fd20, %fd42;
	{
	.reg .b32 %temp; 
	mov.b64 	{%r22, %temp}, %fd32;
	}
	{
	.reg .b32 %temp; 
	mov.b64 	{%temp, %r23}, %fd32;
	}
	add.s32 	%r24, %r23, 1048576;
	mov.b64 	%fd44, {%r22, %r24};
	fma.rn.f64 	%fd45, %fd20, %fd44, %fd43;
	mul.rn.f64 	%fd46, %fd41, %fd20;
	neg.f64 	%fd47, %fd46;
	fma.rn.f64 	%fd48, %fd41, %fd20, %fd47;
	fma.rn.f64 	%fd49, %fd41, %fd32, %fd48;
	fma.rn.f64 	%fd50, %fd45, %fd20, %fd49;
	mul.rn.f64 	%fd51, %fd38, %fd46;
	neg.f64 	%fd52, %fd51;
	fma.rn.f64 	%fd53, %fd38, %fd46, %fd52;
	fma.rn.f64 	%fd54, %fd38, %fd50, %fd53;
	fma.rn.f64 	%fd55, %fd40, %fd46, %fd54;
	add.f64 	%fd56, %fd51, %fd55;
	sub.f64 	%fd57, %fd51, %fd56;
	add.f64 	%fd58, %fd55, %fd57;
	add.f64 	%fd59, %fd20, %fd56;
	sub.f64 	%fd60, %fd20, %fd59;
	add.f64 	%fd61, %fd56, %fd60;
	add.f64 	%fd62, %fd58, %fd61;
	add.f64 	%fd63, %fd32, %fd62;
	add.f64 	%fd64, %fd59, %fd63;
	sub.f64 	%fd65, %fd59, %fd64;
	add.f64 	%fd66, %fd63, %fd65;
	xor.b32  	%r25, %r48, -2147483648;
	mov.b32 	%r26, 1127219200;
	mov.b64 	%fd67, {%r25, %r26};
	mov.b32 	%r27, -2147483648;
	mov.b64 	%fd68, {%r27, %r26};
	sub.f64 	%fd69, %fd67, %fd68;
	fma.rn.f64 	%fd70, %fd69, 0d3FE62E42FEFA39EF, %fd64;
	fma.rn.f64 	%fd71, %fd69, 0dBFE62E42FEFA39EF, %fd70;
	sub.f64 	%fd72, %fd71, %fd64;
	sub.f64 	%fd73, %fd66, %fd72;
	fma.rn.f64 	%fd74, %fd69, 0d3C7ABC9E3B39803F, %fd73;
	add.f64 	%fd75, %fd70, %fd74;
	sub.f64 	%fd76, %fd70, %fd75;
	add.f64 	%fd77, %fd74, %fd76;
	mov.f64 	%fd78, 0d4000000000000000;
	{
	.reg .b32 %temp; 
	mov.b64 	{%temp, %r28}, %fd78;
	}
	{
	.reg .b32 %temp; 
	mov.b64 	{%r29, %temp}, %fd78;
	}
	shl.b32 	%r30, %r28, 1;
	setp.gt.u32 	%p3, %r30, -33554433;
	and.b32  	%r31, %r28, -15728641;
	selp.b32 	%r32, %r31, %r28, %p3;
	mov.b64 	%fd79, {%r29, %r32};
	mul.rn.f64 	%fd80, %fd75, %fd79;
	neg.f64 	%fd81, %fd80;
	fma.rn.f64 	%fd82, %fd75, %fd79, %fd81;
	fma.rn.f64 	%fd83, %fd77, %fd79, %fd82;
	add.f64 	%fd4, %fd80, %fd83;
	sub.f64 	%fd84, %fd80, %fd4;
	add.f64 	%fd5, %fd83, %fd84;
	fma.rn.f64 	%fd85, %fd4, 0d3FF71547652B82FE, 0d4338000000000000;
	{
	.reg .b32 %temp; 
	mov.b64 	{%r13, %temp}, %fd85;
	}
	mov.f64 	%fd86, 0dC338000000000000;
	add.rn.f64 	%fd87, %fd85, %fd86;
	fma.rn.f64 	%fd88, %fd87, 0dBFE62E42FEFA39EF, %fd4;
	fma.rn.f64 	%fd89, %fd87, 0dBC7ABC9E3B39803F, %fd88;
	fma.rn.f64 	%fd90, %fd89, 0d3E5ADE1569CE2BDF, 0d3E928AF3FCA213EA;
	fma.rn.f64 	%fd91, %fd90, %fd89, 0d3EC71DEE62401315;
	fma.rn.f64 	%fd92, %fd91, %fd89, 0d3EFA01997C89EB71;
	fma.rn.f64 	%fd93, %fd92, %fd89, 0d3F2A01A014761F65;
	fma.rn.f64 	%fd94, %fd93, %fd89, 0d3F56C16C1852B7AF;
	fma.rn.f64 	%fd95, %fd94, %fd89, 0d3F81111111122322;
	fma.rn.f64 	%fd96, %fd95, %fd89, 0d3FA55555555502A1;
	fma.rn.f64 	%fd97, %fd96, %fd89, 0d3FC5555555555511;
	fma.rn.f64 	%fd98, %fd97, %fd89, 0d3FE000000000000B;
	fma.rn.f64 	%fd99, %fd98, %fd89, 0d3FF0000000000000;
	fma.rn.f64 	%fd100, %fd99, %fd89, 0d3FF0000000000000;
	{
	.reg .b32 %temp; 
	mov.b64 	{%r14, %temp}, %fd100;
	}
	{
	.reg .b32 %temp; 
	mov.b64 	{%temp, %r15}, %fd100;
	}
	shl.b32 	%r33, %r13, 20;
	add.s32 	%r34, %r33, %r15;
	mov.b64 	%fd108, {%r14, %r34};
	{
	.reg .b32 %temp; 
	mov.b64 	{%temp, %r35}, %fd4;
	}
	mov.b32 	%f2, %r35;
	abs.f32 	%f1, %f2;
	setp.lt.f32 	%p4, %f1, 0f4086232B;
	@%p4 bra 	$L__BB3_7;
	setp.lt.f64 	%p5, %fd4, 0d0000000000000000;
	add.f64 	%fd101, %fd4, 0d7FF0000000000000;
	selp.f64 	%fd108, 0d0000000000000000, %fd101, %p5;
	setp.geu.f32 	%p6, %f1, 0f40874800;
	@%p6 bra 	$L__BB3_7;
	shr.u32 	%r36, %r13, 31;
	add.s32 	%r37, %r13, %r36;
	shr.s32 	%r38, %r37, 1;
	shl.b32 	%r39, %r38, 20;
	add.s32 	%r40, %r15, %r39;
	mov.b64 	%fd102, {%r14, %r40};
	sub.s32 	%r41, %r13, %r38;
	shl.b32 	%r42, %r41, 20;
	add.s32 	%r43, %r42, 1072693248;
	mov.b32 	%r44, 0;
	mov.b64 	%fd103, {%r44, %r43};
	mul.f64 	%fd108, %fd103, %fd102;
$L__BB3_7:
	abs.f64 	%fd104, %fd108;
	setp.eq.f64 	%p7, %fd104, 0d7FF0000000000000;
	fma.rn.f64 	%fd105, %fd108, %fd5, %fd108;
	selp.f64 	%fd106, %fd108, %fd105, %p7;
	st.param.f64 	[func_retval0], %fd106;
	ret;

}


// ===== COMPILED SASS (sm_100) =====

	.target	sm_100

	.elftype	@"ET_EXEC"


//--------------------- .note.nv.tkinfo           --------------------------
	.section	.note.nv.tkinfo,"",@"SHT_NOTE"
	.sectionflags	@"SHF_NOTE_NV_TKINFO"
	.tkinfo
        /*0018*/ 	.word	0x00000002
        /*0030*/ 	.string	""
        /*0030*/ 	.string	"ptxas"
        /*0030*/ 	.string	"Cuda compilation tools, release 13.0, V13.0.88"
        /*0030*/ 	.string	"Build cuda_13.0.r13.0/compiler.36424714_0"
        /*0030*/ 	.string	"-arch sm_100 -m 64 "



//--------------------- .note.nv.cuinfo           --------------------------
	.section	.note.nv.cuinfo,"",@"SHT_NOTE"
	.sectionflags	@"SHF_NOTE_NV_CUINFO"
        /*0018*/ 	.short	0x0002
        /*001a*/ 	.short	0x0064
        /*001c*/ 	.short	0x0082
	.zero		2


//--------------------- .nv.info                  --------------------------
	.section	.nv.info,"",@"SHT_CUDA_INFO"
	.align	4


	//----- nvinfo : EIATTR_REGCOUNT
	.align		4
        /*0000*/ 	.byte	0x04, 0x2f
        /*0002*/ 	.short	(.L_1 - .L_0)
	.align		4
.L_0:
        /*0004*/ 	.word	index@(_Z8vectorNSPfS_i)
        /*0008*/ 	.word	0x00000020


	//----- nvinfo : EIATTR_FRAME_SIZE
	.align		4
.L_1:
        /*000c*/ 	.byte	0x04, 0x11
        /*000e*/ 	.short	(.L_3 - .L_2)
	.align		4
.L_2:
        /*0010*/ 	.word	index@($_Z8vectorNSPfS_i$__internal_accurate_pow)
        /*0014*/ 	.word	0x00000000


	//----- nvinfo : EIATTR_FRAME_SIZE
	.align		4
.L_3:
        /*0018*/ 	.byte	0x04, 0x11
        /*001a*/ 	.short	(.L_5 - .L_4)
	.align		4
.L_4:
        /*001c*/ 	.word	index@($__internal_1_$__cuda_sm20_div_rn_f64_full)
        /*0020*/ 	.word	0x00000000


	//----- nvinfo : EIATTR_FRAME_SIZE
	.align		4
.L_5:
        /*0024*/ 	.byte	0x04, 0x11
        /*0026*/ 	.short	(.L_7 - .L_6)
	.align		4
.L_6:
        /*0028*/ 	.word	index@(_Z8vectorNSPfS_i)
        /*002c*/ 	.word	0x00000000


	//----- nvinfo : EIATTR_REGCOUNT
	.align		4
.L_7:
        /*0030*/ 	.byte	0x04, 0x2f
        /*0032*/ 	.short	(.L_9 - .L_8)
	.align		4
.L_8:
        /*0034*/ 	.word	index@(_Z7vectorSPfS_i)
        /*0038*/ 	.word	0x00000020


	//----- nvinfo : EIATTR_FRAME_SIZE
	.align		4
.L_9:
        /*003c*/ 	.byte	0x04, 0x11
        /*003e*/ 	.short	(.L_11 - .L_10)
	.align		4
.L_10:
        /*0040*/ 	.word	index@($_Z7vectorSPfS_i$__internal_accurate_pow)
        /*0044*/ 	.word	0x00000000


	//----- nvinfo : EIATTR_FRAME_SIZE
	.align		4
.L_11:
        /*0048*/ 	.byte	0x04, 0x11
        /*004a*/ 	.short	(.L_13 - .L_12)
	.align		4
.L_12:
        /*004c*/ 	.word	index@($__internal_0_$__cuda_sm20_div_rn_f64_full)
        /*0050*/ 	.word	0x00000000


	//----- nvinfo : EIATTR_FRAME_SIZE
	.align		4
.L_13:
        /*0054*/ 	.byte	0x04, 0x11
        /*0056*/ 	.short	(.L_15 - .L_14)
	.align		4
.L_14:
        /*0058*/ 	.word	index@(_Z7vectorSPfS_i)
        /*005c*/ 	.word	0x00000000


	//----- nvinfo : EIATTR_REGCOUNT
	.align		4
.L_15:
        /*0060*/ 	.byte	0x04, 0x2f
        /*0062*/ 	.short	(.L_17 - .L_16)
	.align		4
.L_16:
        /*0064*/ 	.word	index@(_Z9reduceMaxPfS_i)
        /*0068*/ 	.word	0x0000000a


	//----- nvinfo : EIATTR_FRAME_SIZE
	.align		4
.L_17:
        /*006c*/ 	.byte	0x04, 0x11
        /*006e*/ 	.short	(.L_19 - .L_18)
	.align		4
.L_18:
        /*0070*/ 	.word	index@(_Z9reduceMaxPfS_i)
        /*0074*/ 	.word	0x00000000


	//----- nvinfo : EIATTR_MIN_STACK_SIZE
	.align		4
.L_19:
        /*0078*/ 	.byte	0x04, 0x12
        /*007a*/ 	.short	(.L_21 - .L_20)
	.align		4
.L_20:
        /*007c*/ 	.word	index@(_Z9reduceMaxPfS_i)
        /*0080*/ 	.word	0x00000000


	//----- nvinfo : EIATTR_MIN_STACK_SIZE
	.align		4
.L_21:
        /*0084*/ 	.byte	0x04, 0x12
        /*0086*/ 	.short	(.L_23 - .L_22)
	.align		4
.L_22:
        /*0088*/ 	.word	index@(_Z7vectorSPfS_i)
        /*008c*/ 	.word	0x00000000


	//----- nvinfo : EIATTR_MIN_STACK_SIZE
	.align		4
.L_23:
        /*0090*/ 	.byte	0x04, 0x12
        /*0092*/ 	.short	(.L_25 - .L_24)
	.align		4
.L_24:
        /*0094*/ 	.word	index@(_Z8vectorNSPfS_i)
        /*0098*/ 	.word	0x00000000
.L_25:


//--------------------- .nv.compat                --------------------------
	.section	.nv.compat,"",@"SHT_CUDA_COMPAT_INFO"
	.align	4
        /*0000*/ 	.byte	0x02, 0x09, 0x00, 0x00, 0x02, 0x02, 0x01, 0x00, 0x02, 0x05, 0x05, 0x00, 0x03, 0x07, 0x01, 0x01
        /*0010*/ 	.byte	0x02, 0x03, 0x00, 0x00, 0x02, 0x06, 0x01, 0x00, 0x04, 0x0b, 0x08, 0x00, 0x01, 0x00, 0x00, 0x00
        /*0020*/ 	.byte	0x00, 0x00, 0x00, 0x00


//--------------------- .nv.info._Z9reduceMaxPfS_i --------------------------
	.section	.nv.info._Z9reduceMaxPfS_i,"",@"SHT_CUDA_INFO"
	.sectionflags	@""
	.align	4


	//----- nvinfo : EIATTR_CUDA_API_VERSION
	.align		4
        /*0000*/ 	.byte	0x04, 0x37
        /*0002*/ 	.short	(.L_27 - .L_26)
.L_26:
        /*0004*/ 	.word	0x00000082


	//----- nvinfo : EIATTR_KPARAM_INFO
	.align		4
.L_27:
        /*0008*/ 	.byte	0x04, 0x17
        /*000a*/ 	.short	(.L_29 - .L_28)
.L_28:
        /*000c*/ 	.word	0x00000000
        /*0010*/ 	.short	0x0002
        /*0012*/ 	.short	0x0010
        /*0014*/ 	.byte	0x00, 0xf0, 0x11, 0x00


	//----- nvinfo : EIATTR_KPARAM_INFO
	.align		4
.L_29:
        /*0018*/ 	.byte	0x04, 0x17
        /*001a*/ 	.short	(.L_31 - .L_30)
.L_30:
        /*001c*/ 	.word	0x00000000
        /*0020*/ 	.short	0x0001
        /*0022*/ 	.short	0x0008
        /*0024*/ 	.byte	0x00, 0xf5, 0x21, 0x00


	//----- nvinfo : EIATTR_KPARAM_INFO
	.align		4
.L_31:
        /*0028*/ 	.byte	0x04, 0x17
        /*002a*/ 	.short	(.L_33 - .L_32)
.L_32:
        /*002c*/ 	.word	0x00000000
        /*0030*/ 	.short	0x0000
        /*0032*/ 	.short	0x0000
        /*0034*/ 	.byte	0x00, 0xf5, 0x21, 0x00


	//----- nvinfo : EIATTR_SPARSE_MMA_MASK
	.align		4
.L_33:
        /*0038*/ 	.byte	0x03, 0x50
        /*003a*/ 	.short	0x0000


	//----- nvinfo : EIATTR_MAXREG_COUNT
	.align		4
        /*003c*/ 	.byte	0x03, 0x1b
        /*003e*/ 	.short	0x00ff


	//----- nvinfo : EIATTR_NUM_BARRIERS
	.align		4
        /*0040*/ 	.byte	0x02, 0x4c
        /*0042*/ 	.byte	0x01
	.zero		1


	//----- nvinfo : EIATTR_MERCURY_ISA_VERSION
	.align		4
        /*0044*/ 	.byte	0x03, 0x5f
        /*0046*/ 	.short	0x0101


	//----- nvinfo : EIATTR_VRC_CTA_INIT_COUNT
	.align		4
        /*0048*/ 	.byte	0x02, 0x4a
	.zero		1
	.zero		1


	//----- nvinfo : EIATTR_EXIT_INSTR_OFFSETS
	.align		4
        /*004c*/ 	.byte	0x04, 0x1c
        /*004e*/ 	.short	(.L_35 - .L_34)


	//   ....[0]....
.L_34:
        /*0050*/ 	.word	0x00000240


	//   ....[1]....
        /*0054*/ 	.word	0x000002c0


	//----- nvinfo : EIATTR_CRS_STACK_SIZE
	.align		4
.L_35:
        /*0058*/ 	.byte	0x04, 0x1e
        /*005a*/ 	.short	(.L_37 - .L_36)
.L_36:
        /*005c*/ 	.word	0x00000000


	//----- nvinfo : EIATTR_CBANK_PARAM_SIZE
	.align		4
.L_37:
        /*0060*/ 	.byte	0x03, 0x19
        /*0062*/ 	.short	0x0014


	//----- nvinfo : EIATTR_PARAM_CBANK
	.align		4
        /*0064*/ 	.byte	0x04, 0x0a
        /*0066*/ 	.short	(.L_39 - .L_38)
	.align		4
.L_38:
        /*0068*/ 	.word	index@(.nv.constant0._Z9reduceMaxPfS_i)
        /*006c*/ 	.short	0x0380
        /*006e*/ 	.short	0x0014


	//----- nvinfo : EIATTR_SW_WAR
	.align		4
.L_39:
        /*0070*/ 	.byte	0x04, 0x36
        /*0072*/ 	.short	(.L_41 - .L_40)
.L_40:
        /*0074*/ 	.word	0x00000008
.L_41:


//--------------------- .nv.info._Z7vectorSPfS_i  --------------------------
	.section	.nv.info._Z7vectorSPfS_i,"",@"SHT_CUDA_INFO"
	.sectionflags	@""
	.align	4


	//----- nvinfo : EIATTR_CUDA_API_VERSION
	.align		4
        /*0000*/ 	.byte	0x04, 0x37
        /*0002*/ 	.short	(.L_43 - .L_42)
.L_42:
        /*0004*/ 	.word	0x00000082


	//----- nvinfo : EIATTR_KPARAM_INFO
	.align		4
.L_43:
        /*0008*/ 	.byte	0x04, 0x17
        /*000a*/ 	.short	(.L_45 - .L_44)
.L_44:
        /*000c*/ 	.word	0x00000000
        /*0010*/ 	.short	0x0002
        /*0012*/ 	.short	0x0010
        /*0014*/ 	.byte	0x00, 0xf0, 0x11, 0x00


	//----- nvinfo : EIATTR_KPARAM_INFO
	.align		4
.L_45:
        /*0018*/ 	.byte	0x04, 0x17
        /*001a*/ 	.short	(.L_47 - .L_46)
.L_46:
        /*001c*/ 	.word	0x00000000
        /*0020*/ 	.short	0x0001
        /*0022*/ 	.short	0x0008
        /*0024*/ 	.byte	0x00, 0xf5, 0x21, 0x00


	//----- nvinfo : EIATTR_KPARAM_INFO
	.align		4
.L_47:
        /*0028*/ 	.byte	0x04, 0x17
        /*002a*/ 	.short	(.L_49 - .L_48)
.L_48:
        /*002c*/ 	.word	0x00000000
        /*0030*/ 	.short	0x0000
        /*0032*/ 	.short	0x0000
        /*0034*/ 	.byte	0x00, 0xf5, 0x21, 0x00


	//----- nvinfo : EIATTR_SPARSE_MMA_MASK
	.align		4
.L_49:
        /*0038*/ 	.byte	0x03, 0x50
        /*003a*/ 	.short	0x0000


	//----- nvinfo : EIATTR_MAXREG_COUNT
	.align		4
        /*003c*/ 	.byte	0x03, 0x1b
        /*003e*/ 	.short	0x00ff


	//----- nvinfo : EIATTR_NUM_BARRIERS
	.align		4
        /*0040*/ 	.byte	0x02, 0x4c
        /*0042*/ 	.byte	0x01
	.zero		1


	//----- nvinfo : EIATTR_MERCURY_ISA_VERSION
	.align		4
        /*0044*/ 	.byte	0x03, 0x5f
        /*0046*/ 	.short	0x0101


	//----- nvinfo : EIATTR_VRC_CTA_INIT_COUNT
	.align		4
        /*0048*/ 	.byte	0x02, 0x4a
	.zero		1
	.zero		1


	//----- nvinfo : EIATTR_EXIT_INSTR_OFFSETS
	.align		4
        /*004c*/ 	.byte	0x04, 0x1c
        /*004e*/ 	.short	(.L_51 - .L_50)


	//   ....[0]....
.L_50:
        /*0050*/ 	.word	0x000001e0


	//   ....[1]....
        /*0054*/ 	.word	0x00000be0


	//----- nvinfo : EIATTR_CRS_STACK_SIZE
	.align		4
.L_51:
        /*0058*/ 	.byte	0x04, 0x1e
        /*005a*/ 	.short	(.L_53 - .L_52)
.L_52:
        /*005c*/ 	.word	0x00000000


	//----- nvinfo : EIATTR_CBANK_PARAM_SIZE
	.align		4
.L_53:
        /*0060*/ 	.byte	0x03, 0x19
        /*0062*/ 	.short	0x0014


	//----- nvinfo : EIATTR_PARAM_CBANK
	.align		4
        /*0064*/ 	.byte	0x04, 0x0a
        /*0066*/ 	.short	(.L_55 - .L_54)
	.align		4
.L_54:
        /*0068*/ 	.word	index@(.nv.constant0._Z7vectorSPfS_i)
        /*006c*/ 	.short	0x0380
        /*006e*/ 	.short	0x0014


	//----- nvinfo : EIATTR_SW_WAR
	.align		4
.L_55:
        /*0070*/ 	.byte	0x04, 0x36
        /*0072*/ 	.short	(.L_57 - .L_56)
.L_56:
        /*0074*/ 	.word	0x00000008
.L_57:


//--------------------- .nv.info._Z8vectorNSPfS_i --------------------------
	.section	.nv.info._Z8vectorNSPfS_i,"",@"SHT_CUDA_INFO"
	.sectionflags	@""
	.align	4


	//----- nvinfo : EIATTR_CUDA_API_VERSION
	.align		4
        /*0000*/ 	.byte	0x04, 0x37
        /*0002*/ 	.short	(.L_59 - .L_58)
.L_58:
        /*0004*/ 	.word	0x00000082


	//----- nvinfo : EIATTR_KPARAM_INFO
	.align		4
.L_59:
        /*0008*/ 	.byte	0x04, 0x17
        /*000a*/ 	.short	(.L_61 - .L_60)
.L_60:
        /*000c*/ 	.word	0x00000000
        /*0010*/ 	.short	0x0002
        /*0012*/ 	.short	0x0010
        /*0014*/ 	.byte	0x00, 0xf0, 0x11, 0x00


	//----- nvinfo : EIATTR_KPARAM_INFO
	.align		4
.L_61:
        /*0018*/ 	.byte	0x04, 0x17
        /*001a*/ 	.short	(.L_63 - .L_62)
.L_62:
        /*001c*/ 	.word	0x00000000
        /*0020*/ 	.short	0x0001
        /*0022*/ 	.short	0x0008
        /*0024*/ 	.byte	0x00, 0xf5, 0x21, 0x00


	//----- nvinfo : EIATTR_KPARAM_INFO
	.align		4
.L_63:
        /*0028*/ 	.byte	0x04, 0x17
        /*002a*/ 	.short	(.L_65 - .L_64)
.L_64:
        /*002c*/ 	.word	0x00000000
        /*0030*/ 	.short	0x0000
        /*0032*/ 	.short	0x0000
        /*0034*/ 	.byte	0x00, 0xf5, 0x21, 0x00


	//----- nvinfo : EIATTR_SPARSE_MMA_MASK
	.align		4
.L_65:
        /*0038*/ 	.byte	0x03, 0x50
        /*003a*/ 	.short	0x0000


	//----- nvinfo : EIATTR_MAXREG_COUNT
	.align		4
        /*003c*/ 	.byte	0x03, 0x1b
        /*003e*/ 	.short	0x00ff


	//----- nvinfo : EIATTR_MERCURY_ISA_VERSION
	.align		4
        /*0040*/ 	.byte	0x03, 0x5f
        /*0042*/ 	.short	0x0101


	//----- nvinfo : EIATTR_VRC_CTA_INIT_COUNT
	.align		4
        /*0044*/ 	.byte	0x02, 0x4a
	.zero		1
	.zero		1


	//----- nvinfo : EIATTR_EXIT_INSTR_OFFSETS
	.align		4
        /*0048*/ 	.byte	0x04, 0x1c
        /*004a*/ 	.short	(.L_67 - .L_66)


	//   ....[0]....
.L_66:
        /*004c*/ 	.word	0x00000070


	//   ....[1]....
        /*0050*/ 	.word	0x00000aa0


	//----- nvinfo : EIATTR_CRS_STACK_SIZE
	.align		4
.L_67:
        /*0054*/ 	.byte	0x04, 0x1e
        /*0056*/ 	.short	(.L_69 - .L_68)
.L_68:
        /*0058*/ 	.word	0x00000000


	//----- nvinfo : EIATTR_CBANK_PARAM_SIZE
	.align		4
.L_69:
        /*005c*/ 	.byte	0x03, 0x19
        /*005e*/ 	.short	0x0014


	//----- nvinfo : EIATTR_PARAM_CBANK
	.align		4
        /*0060*/ 	.byte	0x04, 0x0a
        /*0062*/ 	.short	(.L_71 - .L_70)
	.align		4
.L_70:
        /*0064*/ 	.word	index@(.nv.constant0._Z8vectorNSPfS_i)
        /*0068*/ 	.short	0x0380
        /*006a*/ 	.short	0x0014


	//----- nvinfo : EIATTR_SW_WAR
	.align		4
.L_71:
        /*006c*/ 	.byte	0x04, 0x36
        /*006e*/ 	.short	(.L_73 - .L_72)
.L_72:
        /*0070*/ 	.word	0x00000008
.L_73:


//--------------------- .nv.callgraph             --------------------------
	.section	.nv.callgraph,"",@"SHT_CUDA_CALLGRAPH"
	.align	4
	.sectionentsize	8
	.align		4
        /*0000*/ 	.word	0x00000000
	.align		4
        /*0004*/ 	.word	0xffffffff
	.align		4
        /*0008*/ 	.word	0x00000000
	.align		4
        /*000c*/ 	.word	0xfffffffe
	.align		4
        /*0010*/ 	.word	0x00000000
	.align		4
        /*0014*/ 	.word	0xfffffffd
	.align		4
        /*0018*/ 	.word	0x00000000
	.align		4
        /*001c*/ 	.word	0xfffffffc


//--------------------- .text._Z9reduceMaxPfS_i   --------------------------
	.section	.text._Z9reduceMaxPfS_i,"ax",@progbits
	.align	128
        .global         _Z9reduceMaxPfS_i
        .type           _Z9reduceMaxPfS_i,@function
        .size           _Z9reduceMaxPfS_i,(.L_x_55 - _Z9reduceMaxPfS_i)
        .other          _Z9reduceMaxPfS_i,@"STO_CUDA_ENTRY STV_DEFAULT"
_Z9reduceMaxPfS_i:
.text._Z9reduceMaxPfS_i:
[----:B------:R-:W-:Y:S01]  /*0000*/  LDC R1, c[0x0][0x37c] ;  /* 0x0000df00ff017b82 */ /* 0x000fe20000000800 */
[----:B------:R-:W0:Y:S01]  /*0010*/  S2R R7, SR_TID.X ;  /* 0x0000000000077919 */ /* 0x000e220000002100 */
[----:B------:R-:W0:Y:S01]  /*0020*/  LDCU UR8, c[0x0][0x360] ;  /* 0x00006c00ff0877ac */ /* 0x000e220008000800 */
[----:B------:R-:W-:Y:S01]  /*0030*/  IMAD.MOV.U32 R4, RZ, RZ, -0x40800000 ;  /* 0xbf800000ff047424 */ /* 0x000fe200078e00ff */
[----:B------:R-:W0:Y:S01]  /*0040*/  S2R R6, SR_CTAID.X ;  /* 0x0000000000067919 */ /* 0x000e220000002500 */
[----:B------:R-:W1:Y:S01]  /*0050*/  LDCU UR4, c[0x0][0x390] ;  /* 0x00007200ff0477ac */ /* 0x000e620008000800 */
[----:B------:R-:W2:Y:S01]  /*0060*/  LDCU.64 UR6, c[0x0][0x358] ;  /* 0x00006b00ff0677ac */ /* 0x000ea20008000a00 */
[----:B0-----:R-:W-:-:S05]  /*0070*/  IMAD R5, R6, UR8, R7 ;  /* 0x0000000806057c24 */ /* 0x001fca000f8e0207 */
[----:B-1----:R-:W-:-:S13]  /*0080*/  ISETP.GE.AND P0, PT, R5, UR4, PT ;  /* 0x0000000405007c0c */ /* 0x002fda000bf06270 */
[----:B------:R-:W0:Y:S02]  /*0090*/  @!P0 LDC.64 R2, c[0x0][0x380] ;  /* 0x0000e000ff028b82 */ /* 0x000e240000000a00 */
[----:B0-----:R-:W-:-:S05]  /*00a0*/  @!P0 IMAD.WIDE R2, R5, 0x4, R2 ;  /* 0x0000000405028825 */ /* 0x001fca00078e0202 */
[----:B--2---:R-:W2:Y:S01]  /*00b0*/  @!P0 LDG.E R4, desc[UR6][R2.64] ;  /* 0x0000000602048981 */ /* 0x004ea2000c1e1900 */
[----:B------:R-:W0:Y:S01]  /*00c0*/  S2UR UR5, SR_CgaCtaId ;  /* 0x00000000000579c3 */ /* 0x000e220000008800 */
[----:B------:R-:W-:Y:S01]  /*00d0*/  IMAD.U32 R0, RZ, RZ, UR8 ;  /* 0x00000008ff007e24 */ /* 0x000fe2000f8e00ff */
[----:B------:R-:W-:-:S04]  /*00e0*/  UMOV UR4, 0x400 ;  /* 0x0000040000047882 */ /* 0x000fc80000000000 */
[----:B------:R-:W-:Y:S01]  /*00f0*/  ISETP.GE.U32.AND P0, PT, R0, 0x2, PT ;  /* 0x000000020000780c */ /* 0x000fe20003f06070 */
[----:B0-----:R-:W-:-:S06]  /*0100*/  ULEA UR4, UR5, UR4, 0x18 ;  /* 0x0000000405047291 */ /* 0x001fcc000f8ec0ff */
[----:B------:R-:W-:-:S05]  /*0110*/  LEA R5, R7, UR4, 0x2 ;  /* 0x0000000407057c11 */ /* 0x000fca000f8e10ff */
[----:B--2---:R0:W-:Y:S01]  /*0120*/  STS [R5], R4 ;  /* 0x0000000405007388 */ /* 0x0041e20000000800 */
[----:B------:R-:W-:Y:S06]  /*0130*/  BAR.SYNC.DEFER_BLOCKING 0x0 ;  /* 0x0000000000007b1d */ /* 0x000fec0000010000 */
[----:B------:R-:W-:Y:S05]  /*0140*/  @!P0 BRA `(.L_x_0) ;  /* 0x0000000000388947 */ /* 0x000fea0003800000 */
.L_x_3:
[--C-:B0-----:R-:W-:Y:S01]  /*0150*/  IMAD.MOV.U32 R4, RZ, RZ, R0.reuse ;  /* 0x000000ffff047224 */ /* 0x101fe200078e0000 */
[----:B------:R-:W-:Y:S01]  /*0160*/  SHF.R.U32.HI R0, RZ, 0x1, R0 ;  /* 0x00000001ff007819 */ /* 0x000fe20000011600 */
[----:B------:R-:W-:Y:S03]  /*0170*/  BSSY.RECONVERGENT B0, `(.L_x_1) ;  /* 0x0000008000007945 */ /* 0x000fe60003800200 */
[----:B------:R-:W-:-:S13]  /*0180*/  ISETP.GE.U32.AND P0, PT, R7, R0, PT ;  /* 0x000000000700720c */ /* 0x000fda0003f06070 */
[----:B------:R-:W-:Y:S05]  /*0190*/  @P0 BRA `(.L_x_2) ;  /* 0x0000000000140947 */ /* 0x000fea0003800000 */
[----:B------:R-:W-:Y:S01]  /*01a0*/  IMAD R3, R0, 0x4, R5 ;  /* 0x0000000400037824 */ /* 0x000fe200078e0205 */
[----:B------:R-:W-:Y:S05]  /*01b0*/  LDS R2, [R5] ;  /* 0x0000000005027984 */ /* 0x000fea0000000800 */
[----:B------:R-:W0:Y:S02]  /*01c0*/  LDS R3, [R3] ;  /* 0x0000000003037984 */ /* 0x000e240000000800 */
[----:B0-----:R-:W-:-:S13]  /*01d0*/  FSETP.GEU.AND P0, PT, R2, R3, PT ;  /* 0x000000030200720b */ /* 0x001fda0003f0e000 */
[----:B------:R0:W-:Y:S02]  /*01e0*/  @!P0 STS [R5], R3 ;  /* 0x0000000305008388 */ /* 0x0001e40000000800 */
.L_x_2:
[----:B------:R-:W-:Y:S05]  /*01f0*/  BSYNC.RECONVERGENT B0 ;  /* 0x0000000000007941 */ /* 0x000fea0003800200 */
.L_x_1:
[----:B------:R-:W-:Y:S01]  /*0200*/  BAR.SYNC.DEFER_BLOCKING 0x0 ;  /* 0x0000000000007b1d */ /* 0x000fe20000010000 */
[----:B------:R-:W-:-:S13]  /*0210*/  ISETP.GT.U32.AND P0, PT, R4, 0x3, PT ;  /* 0x000000030400780c */ /* 0x000fda0003f04070 */
[----:B------:R-:W-:Y:S05]  /*0220*/  @P0 BRA `(.L_x_3) ;  /* 0xfffffffc00c80947 */ /* 0x000fea000383ffff */
.L_x_0:
[----:B------:R-:W-:-:S13]  /*0230*/  ISETP.NE.AND P0, PT, R7, RZ, PT ;  /* 0x000000ff0700720c */ /* 0x000fda0003f05270 */
[----:B------:R-:W-:Y:S05]  /*0240*/  @P0 EXIT ;  /* 0x000000000000094d */ /* 0x000fea0003800000 */
[----:B------:R-:W1:Y:S01]  /*0250*/  S2UR UR5, SR_CgaCtaId ;  /* 0x00000000000579c3 */ /* 0x000e620000008800 */
[----:B------:R-:W-:-:S07]  /*0260*/  UMOV UR4, 0x400 ;  /* 0x0000040000047882 */ /* 0x000fce0000000000 */
[----:B0-----:R-:W0:Y:S01]  /*0270*/  LDC.64 R2, c[0x0][0x388] ;  /* 0x0000e200ff027b82 */ /* 0x001e220000000a00 */
[----:B-1----:R-:W-:Y:S01]  /*0280*/  ULEA UR4, UR5, UR4, 0x18 ;  /* 0x0000000405047291 */ /* 0x002fe2000f8ec0ff */
[----:B0-----:R-:W-:-:S08]  /*0290*/  IMAD.WIDE.U32 R2, R6, 0x4, R2 ;  /* 0x0000000406027825 */ /* 0x001fd000078e0002 */
[----:B------:R-:W0:Y:S04]  /*02a0*/  LDS R5, [UR4] ;  /* 0x00000004ff057984 */ /* 0x000e280008000800 */
[----:B0-----:R-:W-:Y:S01]  /*02b0*/  STG.E desc[UR6][R2.64], R5 ;  /* 0x0000000502007986 */ /* 0x001fe2000c101906 */
[----:B------:R-:W-:Y:S05]  /*02c0*/  EXIT ;  /* 0x000000000000794d */ /* 0x000fea0003800000 */
.L_x_4:
[----:B------:R-:W-:-:S00]  /*02d0*/  BRA `(.L_x_4) ;  /* 0xfffffffc00fc7947 */ /* 0x000fc0000383ffff */
[----:B------:R-:W-:-:S00]  /*02e0*/  NOP ;  /* 0x0000000000007918 */ /* 0x000fc00000000000 */
        /* <DEDUP_REMOVED lines=9> */
.L_x_55:


//--------------------- .text._Z7vectorSPfS_i     --------------------------
	.section	.text._Z7vectorSPfS_i,"ax",@progbits
	.align	128
        .global         _Z7vectorSPfS_i
        .type           _Z7vectorSPfS_i,@function
        .size           _Z7vectorSPfS_i,(.L_x_52 - _Z7vectorSPfS_i)
        .other          _Z7vectorSPfS_i,@"STO_CUDA_ENTRY STV_DEFAULT"
_Z7vectorSPfS_i:
.text._Z7vectorSPfS_i:
[----:B------:R-:W-:Y:S01]  /*0000*/  LDC R1, c[0x0][0x37c] ;  /* 0x0000df00ff017b82 */ /* 0x000fe20000000800 */
[----:B------:R-:W0:Y:S01]  /*0010*/  S2R R7, SR_TID.X ;  /* 0x0000000000077919 */ /* 0x000e220000002100 */
[----:B------:R-:W1:Y:S06]  /*0020*/  LDCU UR4, c[0x0][0x360] ;  /* 0x00006c00ff0477ac */ /* 0x000e6c0008000800 */
[----:B------:R-:W2:Y:S01]  /*0030*/  LDC.64 R4, c[0x0][0x380] ;  /* 0x0000e000ff047b82 */ /* 0x000ea20000000a00 */
[----:B------:R-:W1:Y:S01]  /*0040*/  S2R R2, SR_CTAID.X ;  /* 0x0000000000027919 */ /* 0x000e620000002500 */
[----:B------:R-:W3:Y:S01]  /*0050*/  LDCU UR8, c[0x0][0x390] ;  /* 0x00007200ff0877ac */ /* 0x000ee20008000800 */
[----:B------:R-:W4:Y:S01]  /*0060*/  LDCU.64 UR6, c[0x0][0x358] ;  /* 0x00006b00ff0677ac */ /* 0x000f220008000a00 */
[----:B0-----:R-:W-:Y:S01]  /*0070*/  ISETP.NE.AND P1, PT, R7, RZ, PT ;  /* 0x000000ff0700720c */ /* 0x001fe20003f25270 */
[----:B-1----:R-:W-:Y:S01]  /*0080*/  IMAD R2, R2, UR4, R7 ;  /* 0x0000000402027c24 */ /* 0x002fe2000f8e0207 */
[----:B---3--:R-:W-:-:S03]  /*0090*/  UIADD3 UR4, UPT, UPT, UR8, 0x3, URZ ;  /* 0x0000000308047890 */ /* 0x008fc6000fffe0ff */
[C---:B------:R-:W-:Y:S02]  /*00a0*/  VIADD R0, R2.reuse, 0x2 ;  /* 0x0000000202007836 */ /* 0x040fe40000000000 */
[----:B--2---:R-:W-:-:S03]  /*00b0*/  IMAD.WIDE R4, R2, 0x4, R4 ;  /* 0x0000000402047825 */ /* 0x004fc600078e0204 */
[C---:B------:R-:W-:Y:S02]  /*00c0*/  ISETP.GT.AND P0, PT, R0.reuse, UR8, PT ;  /* 0x0000000800007c0c */ /* 0x040fe4000bf04270 */
[----:B------:R-:W-:Y:S01]  /*00d0*/  ISETP.GE.AND P2, PT, R0, UR4, PT ;  /* 0x0000000400007c0c */ /* 0x000fe2000bf46270 */
[----:B----4-:R-:W2:Y:S01]  /*00e0*/  @!P1 LDG.E R8, desc[UR6][R4.64] ;  /* 0x0000000604089981 */ /* 0x010ea2000c1e1900 */
[----:B------:R-:W-:-:S03]  /*00f0*/  ISETP.NE.AND P0, PT, R7, 0x3ff, !P0 ;  /* 0x000003ff0700780c */ /* 0x000fc60004705270 */
[----:B------:R-:W2:Y:S08]  /*0100*/  @!P1 LDG.E R9, desc[UR6][R4.64+0x4] ;  /* 0x0000040604099981 */ /* 0x000eb0000c1e1900 */
[----:B------:R-:W3:Y:S04]  /*0110*/  @!P2 LDG.E R0, desc[UR6][R4.64+0x8] ;  /* 0x000008060400a981 */ /* 0x000ee8000c1e1900 */
[----:B------:R-:W4:Y:S04]  /*0120*/  @!P0 LDG.E R6, desc[UR6][R4.64+0xc] ;  /* 0x00000c0604068981 */ /* 0x000f28000c1e1900 */
[----:B------:R-:W5:Y:S01]  /*0130*/  @!P0 LDG.E R10, desc[UR6][R4.64+0x10] ;  /* 0x00001006040a8981 */ /* 0x000f62000c1e1900 */
[----:B------:R-:W0:Y:S01]  /*0140*/  S2UR UR5, SR_CgaCtaId ;  /* 0x00000000000579c3 */ /* 0x000e220000008800 */
[----:B------:R-:W-:-:S02]  /*0150*/  UMOV UR4, 0x400 ;  /* 0x0000040000047882 */ /* 0x000fc40000000000 */
[----:B0-----:R-:W-:-:S06]  /*0160*/  ULEA UR4, UR5, UR4, 0x18 ;  /* 0x0000000405047291 */ /* 0x001fcc000f8ec0ff */
[----:B------:R-:W-:Y:S02]  /*0170*/  LEA R7, R7, UR4, 0x2 ;  /* 0x0000000407077c11 */ /* 0x000fe4000f8e10ff */
[----:B------:R-:W-:-:S03]  /*0180*/  ISETP.GE.AND P3, PT, R2, UR8, PT ;  /* 0x0000000802007c0c */ /* 0x000fc6000bf66270 */
[----:B---3--:R0:W-:Y:S04]  /*0190*/  @!P2 STS [R7+0x8], R0 ;  /* 0x000008000700a388 */ /* 0x0081e80000000800 */
[----:B--2---:R0:W-:Y:S04]  /*01a0*/  @!P1 STS.64 [UR4], R8 ;  /* 0x00000008ff009988 */ /* 0x0041e80008000a04 */
[----:B----4-:R0:W-:Y:S04]  /*01b0*/  @!P0 STS [R7+0xc], R6 ;  /* 0x00000c0607008388 */ /* 0x0101e80000000800 */
[----:B-----5:R0:W-:Y:S01]  /*01c0*/  @!P0 STS [R7+0x10], R10 ;  /* 0x0000100a07008388 */ /* 0x0201e20000000800 */
[----:B------:R-:W-:Y:S06]  /*01d0*/  BAR.SYNC.DEFER_BLOCKING 0x0 ;  /* 0x0000000000007b1d */ /* 0x000fec0000010000 */
[----:B------:R-:W-:Y:S05]  /*01e0*/  @P3 EXIT ;  /* 0x000000000000394d */ /* 0x000fea0003800000 */
[----:B0-----:R-:W0:Y:S01]  /*01f0*/  LDS R6, [R7] ;  /* 0x0000000007067984 */ /* 0x001e220000000800 */
[----:B------:R-:W-:Y:S01]  /*0200*/  BSSY.RECONVERGENT B0, `(.L_x_5) ;  /* 0x000000a000007945 */ /* 0x000fe20003800200 */
[----:B------:R-:W-:Y:S02]  /*0210*/  MOV R0, 0x2a0 ;  /* 0x000002a000007802 */ /* 0x000fe40000000f00 */
[----:B------:R1:W2:Y:S04]  /*0220*/  LDS R3, [R7+0x4] ;  /* 0x0000040007037984 */ /* 0x0002a80000000800 */
[----:B------:R1:W3:Y:S04]  /*0230*/  LDS R26, [R7+0x8] ;  /* 0x00000800071a7984 */ /* 0x0002e80000000800 */
[----:B------:R1:W4:Y:S04]  /*0240*/  LDS R27, [R7+0xc] ;  /* 0x00000c00071b7984 */ /* 0x0003280000000800 */
[----:B------:R1:W1:Y:S01]  /*0250*/  LDS R28, [R7+0x10] ;  /* 0x00001000071c7984 */ /* 0x0002620000000800 */
[----:B0-----:R-:W0:Y:S02]  /*0260*/  F2F.F64.F32 R8, R6 ;  /* 0x0000000600087310 */ /* 0x001e240000201800 */
[----:B0-----:R-:W-:-:S10]  /*0270*/  DADD R10, -RZ, |R8| ;  /* 0x00000000ff0a7229 */ /* 0x001fd40000000508 */
[----:B-1234-:R-:W-:-:S07]  /*0280*/  IMAD.MOV.U32 R29, RZ, RZ, R11 ;  /* 0x000000ffff1d7224 */ /* 0x01efce00078e000b */
[----:B------:R-:W-:Y:S05]  /*0290*/  CALL.REL.NOINC `($_Z7vectorSPfS_i$__internal_accurate_pow) ;  /* 0x0000000c00987944 */ /* 0x000fea0003c00000 */
[----:B------:R-:W-:Y:S05]  /*02a0*/  BSYNC.RECONVERGENT B0 ;  /* 0x0000000000007941 */ /* 0x000fea0003800200 */
.L_x_5:
[----:B------:R-:W-:Y:S01]  /*02b0*/  DADD R10, R8, 2 ;  /* 0x40000000080a7429 */ /* 0x000fe20000000000 */
[----:B------:R-:W0:Y:S01]  /*02c0*/  F2F.F64.F32 R4, R3 ;  /* 0x0000000300047310 */ /* 0x000e220000201800 */
[C---:B------:R-:W-:Y:S01]  /*02d0*/  FSETP.NEU.AND P1, PT, R6.reuse, RZ, PT ;  /* 0x000000ff0600720b */ /* 0x040fe20003f2d000 */
[----:B------:R-:W-:Y:S01]  /*02e0*/  BSSY.RECONVERGENT B0, `(.L_x_6) ;  /* 0x000000f000007945 */ /* 0x000fe20003800200 */
[----:B------:R-:W-:-:S06]  /*02f0*/  FSETP.NEU.AND P0, PT, R6, 1, PT ;  /* 0x3f8000000600780b */ /* 0x000fcc0003f0d000 */
[----:B------:R-:W-:-:S04]  /*0300*/  LOP3.LUT R10, R11, 0x7ff00000, RZ, 0xc0, !PT ;  /* 0x7ff000000b0a7812 */ /* 0x000fc800078ec0ff */
[----:B------:R-:W-:Y:S02]  /*0310*/  ISETP.NE.AND P2, PT, R10, 0x7ff00000, PT ;  /* 0x7ff000000a00780c */ /* 0x000fe40003f45270 */
[----:B------:R-:W-:Y:S01]  /*0320*/  @!P1 CS2R R12, SRZ ;  /* 0x00000000000c9805 */ /* 0x000fe2000001ff00 */
[----:B0-----:R-:W-:-:S10]  /*0330*/  DADD R14, -RZ, |R4| ;  /* 0x00000000ff0e7229 */ /* 0x001fd40000000504 */
[----:B------:R-:W-:Y:S02]  /*0340*/  IMAD.MOV.U32 R10, RZ, RZ, R14 ;  /* 0x000000ffff0a7224 */ /* 0x000fe400078e000e */
[----:B------:R-:W-:Y:S01]  /*0350*/  IMAD.MOV.U32 R29, RZ, RZ, R15 ;  /* 0x000000ffff1d7224 */ /* 0x000fe200078e000f */
[----:B------:R-:W-:Y:S06]  /*0360*/  @P2 BRA `(.L_x_7) ;  /* 0x0000000000182947 */ /* 0x000fec0003800000 */
[----:B------:R-:W-:-:S13]  /*0370*/  FSETP.NAN.AND P1, PT, R6, R6, PT ;  /* 0x000000060600720b */ /* 0x000fda0003f28000 */
[----:B------:R-:W-:Y:S01]  /*0380*/  @P1 DADD R12, R8, 2 ;  /* 0x40000000080c1429 */ /* 0x000fe20000000000 */
[----:B------:R-:W-:Y:S10]  /*0390*/  @P1 BRA `(.L_x_7) ;  /* 0x00000000000c1947 */ /* 0x000ff40003800000 */
[----:B------:R-:W-:-:S14]  /*03a0*/  DSETP.NEU.AND P1, PT, |R8|, +INF , PT ;  /* 0x7ff000000800742a */ /* 0x000fdc0003f2d200 */
[----:B------:R-:W-:Y:S02]  /*03b0*/  @!P1 IMAD.MOV.U32 R12, RZ, RZ, 0x0 ;  /* 0x00000000ff0c9424 */ /* 0x000fe400078e00ff */
[----:B------:R-:W-:-:S07]  /*03c0*/  @!P1 IMAD.MOV.U32 R13, RZ, RZ, 0x7ff00000 ;  /* 0x7ff00000ff0d9424 */ /* 0x000fce00078e00ff */
.L_x_7:
[----:B------:R-:W-:Y:S05]  /*03d0*/  BSYNC.RECONVERGENT B0 ;  /* 0x0000000000007941 */ /* 0x000fea0003800200 */
.L_x_6:
[----:B------:R-:W-:Y:S01]  /*03e0*/  BSSY.RECONVERGENT B0, `(.L_x_8) ;  /* 0x0000005000007945 */ /* 0x000fe20003800200 */
[----:B------:R-:W-:Y:S02]  /*03f0*/  FSEL R6, R12, RZ, P0 ;  /* 0x000000ff0c067208 */ /* 0x000fe40000000000 */
[----:B------:R-:W-:Y:S02]  /*0400*/  FSEL R7, R13, 1.875, P0 ;  /* 0x3ff000000d077808 */ /* 0x000fe40000000000 */
[----:B------:R-:W-:-:S07]  /*0410*/  MOV R0, 0x430 ;  /* 0x0000043000007802 */ /* 0x000fce0000000f00 */
[----:B------:R-:W-:Y:S05]  /*0420*/  CALL.REL.NOINC `($_Z7vectorSPfS_i$__internal_accurate_pow) ;  /* 0x0000000c00347944 */ /* 0x000fea0003c00000 */
[----:B------:R-:W-:Y:S05]  /*0430*/  BSYNC.RECONVERGENT B0 ;  /* 0x0000000000007941 */ /* 0x000fea0003800200 */
.L_x_8:
[----:B------:R-:W-:Y:S01]  /*0440*/  DADD R8, R4, 2 ;  /* 0x4000000004087429 */ /* 0x000fe20000000000 */
[----:B------:R-:W-:Y:S01]  /*0450*/  FSETP.NEU.AND P0, PT, R3, RZ, PT ;  /* 0x000000ff0300720b */ /* 0x000fe20003f0d000 */
[----:B------:R-:W-:Y:S08]  /*0460*/  BSSY.RECONVERGENT B0, `(.L_x_9) ;  /* 0x000000c000007945 */ /* 0x000ff00003800200 */
[----:B------:R-:W-:-:S02]  /*0470*/  LOP3.LUT R0, R9, 0x7ff00000, RZ, 0xc0, !PT ;  /* 0x7ff0000009007812 */ /* 0x000fc400078ec0ff */
[----:B------:R0:W1:Y:S02]  /*0480*/  F2F.F64.F32 R8, R26 ;  /* 0x0000001a00087310 */ /* 0x0000640000201800 */
[----:B------:R-:W-:Y:S02]  /*0490*/  ISETP.NE.AND P1, PT, R0, 0x7ff00000, PT ;  /* 0x7ff000000000780c */ /* 0x000fe40003f25270 */
[----:B------:R-:W-:-:S11]  /*04a0*/  @!P0 CS2R R12, SRZ ;  /* 0x00000000000c8805 */ /* 0x000fd6000001ff00 */
[----:B01----:R-:W-:Y:S05]  /*04b0*/  @P1 BRA `(.L_x_10) ;  /* 0x0000000000181947 */ /* 0x003fea0003800000 */
[----:B------:R-:W-:-:S13]  /*04c0*/  FSETP.NAN.AND P0, PT, R3, R3, PT ;  /* 0x000000030300720b */ /* 0x000fda0003f08000 */
[----:B------:R-:W-:Y:S01]  /*04d0*/  @P0 DADD R12, R4, 2 ;  /* 0x40000000040c0429 */ /* 0x000fe20000000000 */
[----:B------:R-:W-:Y:S10]  /*04e0*/  @P0 BRA `(.L_x_10) ;  /* 0x00000000000c0947 */ /* 0x000ff40003800000 */
[----:B------:R-:W-:-:S14]  /*04f0*/  DSETP.NEU.AND P0, PT, |R4|, +INF , PT ;  /* 0x7ff000000400742a */ /* 0x000fdc0003f0d200 */
[----:B------:R-:W-:Y:S02]  /*0500*/  @!P0 IMAD.MOV.U32 R12, RZ, RZ, 0x0 ;  /* 0x00000000ff0c8424 */ /* 0x000fe400078e00ff */
[----:B------:R-:W-:-:S07]  /*0510*/  @!P0 IMAD.MOV.U32 R13, RZ, RZ, 0x7ff00000 ;  /* 0x7ff00000ff0d8424 */ /* 0x000fce00078e00ff */
.L_x_10:
[----:B------:R-:W-:Y:S05]  /*0520*/  BSYNC.RECONVERGENT B0 ;  /* 0x0000000000007941 */ /* 0x000fea0003800200 */
.L_x_9:
[----:B------:R-:W-:Y:S01]  /*0530*/  DADD R12, R12, R12 ;  /* 0x000000000c0c7229 */ /* 0x000fe2000000000c */
[----:B------:R-:W-:Y:S01]  /*0540*/  FSETP.NEU.AND P0, PT, R3, 1, PT ;  /* 0x3f8000000300780b */ /* 0x000fe20003f0d000 */
[----:B------:R-:W-:Y:S01]  /*0550*/  DADD R10, -RZ, |R8| ;  /* 0x00000000ff0a7229 */ /* 0x000fe20000000508 */
[----:B------:R-:W-:Y:S01]  /*0560*/  BSSY.RECONVERGENT B0, `(.L_x_11) ;  /* 0x0000007000007945 */ /* 0x000fe20003800200 */
[----:B------:R-:W-:-:S06]  /*0570*/  MOV R0, 0x5d0 ;  /* 0x000005d000007802 */ /* 0x000fcc0000000f00 */
[----:B------:R-:W-:Y:S02]  /*0580*/  FSEL R4, R12, RZ, P0 ;  /* 0x000000ff0c047208 */ /* 0x000fe40000000000 */
[----:B------:R-:W-:Y:S01]  /*0590*/  FSEL R5, R13, 2, P0 ;  /* 0x400000000d057808 */ /* 0x000fe20000000000 */
[----:B------:R-:W-:-:S05]  /*05a0*/  IMAD.MOV.U32 R29, RZ, RZ, R11 ;  /* 0x000000ffff1d7224 */ /* 0x000fca00078e000b */
[----:B------:R-:W-:-:S11]  /*05b0*/  DADD R6, R6, R4 ;  /* 0x0000000006067229 */ /* 0x000fd60000000004 */
[----:B------:R-:W-:Y:S05]  /*05c0*/  CALL.REL.NOINC `($_Z7vectorSPfS_i$__internal_accurate_pow) ;  /* 0x0000000800cc7944 */ /* 0x000fea0003c00000 */
[----:B------:R-:W-:Y:S05]  /*05d0*/  BSYNC.RECONVERGENT B0 ;  /* 0x0000000000007941 */ /* 0x000fea0003800200 */
.L_x_11:
        /* <DEDUP_REMOVED lines=9> */
[----:B------:R-:W-:Y:S05]  /*0670*/  @P2 BRA `(.L_x_13) ;  /* 0x0000000000182947 */ /* 0x000fea0003800000 */
[----:B------:R-:W-:-:S13]  /*0680*/  FSETP.NAN.AND P1, PT, R26, R26, PT ;  /* 0x0000001a1a00720b */ /* 0x000fda0003f28000 */
[----:B------:R-:W-:Y:S01]  /*0690*/  @P1 DADD R12, R8, 2 ;  /* 0x40000000080c1429 */ /* 0x000fe20000000000 */
[----:B------:R-:W-:Y:S10]  /*06a0*/  @P1 BRA `(.L_x_13) ;  /* 0x00000000000c1947 */ /* 0x000ff40003800000 */
[----:B------:R-:W-:-:S14]  /*06b0*/  DSETP.NEU.AND P1, PT, |R8|, +INF , PT ;  /* 0x7ff000000800742a */ /* 0x000fdc0003f2d200 */
[----:B------:R-:W-:Y:S02]  /*06c0*/  @!P1 IMAD.MOV.U32 R12, RZ, RZ, 0x0 ;  /* 0x00000000ff0c9424 */ /* 0x000fe400078e00ff */
[----:B------:R-:W-:-:S07]  /*06d0*/  @!P1 IMAD.MOV.U32 R13, RZ, RZ, 0x7ff00000 ;  /* 0x7ff00000ff0d9424 */ /* 0x000fce00078e00ff */
.L_x_13:
[----:B------:R-:W-:Y:S05]  /*06e0*/  BSYNC.RECONVERGENT B0 ;  /* 0x0000000000007941 */ /* 0x000fea0003800200 */
.L_x_12:
[----:B------:R-:W-:Y:S01]  /*06f0*/  FSEL R8, R12, RZ, P0 ;  /* 0x000000ff0c087208 */ /* 0x000fe20000000000 */
[----:B------:R-:W-:Y:S01]  /*0700*/  BSSY.RECONVERGENT B0, `(.L_x_14) ;  /* 0x0000006000007945 */ /* 0x000fe20003800200 */
[----:B------:R-:W-:Y:S01]  /*0710*/  FSEL R9, R13, 1.875, P0 ;  /* 0x3ff000000d097808 */ /* 0x000fe20000000000 */
[----:B------:R-:W-:Y:S01]  /*0720*/  IMAD.MOV.U32 R29, RZ, RZ, R11 ;  /* 0x000000ffff1d7224 */ /* 0x000fe200078e000b */
[----:B------:R-:W-:-:S04]  /*0730*/  MOV R0, 0x760 ;  /* 0x0000076000007802 */ /* 0x000fc80000000f00 */
[----:B------:R-:W-:-:S11]  /*0740*/  DADD R6, R6, R8 ;  /* 0x0000000006067229 */ /* 0x000fd60000000008 */
[----:B------:R-:W-:Y:S05]  /*0750*/  CALL.REL.NOINC `($_Z7vectorSPfS_i$__internal_accurate_pow) ;  /* 0x0000000800687944 */ /* 0x000fea0003c00000 */
[----:B------:R-:W-:Y:S05]  /*0760*/  BSYNC.RECONVERGENT B0 ;  /* 0x0000000000007941 */ /* 0x000fea0003800200 */
.L_x_14:
        /* <DEDUP_REMOVED lines=14> */
.L_x_16:
[----:B------:R-:W-:Y:S05]  /*0850*/  BSYNC.RECONVERGENT B0 ;  /* 0x0000000000007941 */ /* 0x000fea0003800200 */
.L_x_15:
[----:B------:R-:W-:Y:S01]  /*0860*/  DMUL R12, R12, 3 ;  /* 0x400800000c0c7828 */ /* 0x000fe20000000000 */
[----:B------:R-:W-:Y:S01]  /*0870*/  FSETP.NEU.AND P0, PT, R27, 1, PT ;  /* 0x3f8000001b00780b */ /* 0x000fe20003f0d000 */
[----:B------:R-:W-:Y:S01]  /*0880*/  DADD R10, -RZ, |R8| ;  /* 0x00000000ff0a7229 */ /* 0x000fe20000000508 */
[----:B------:R-:W-:Y:S01]  /*0890*/  BSSY.RECONVERGENT B0, `(.L_x_17) ;  /* 0x0000007000007945 */ /* 0x000fe20003800200 */
[----:B------:R-:W-:-:S06]  /*08a0*/  MOV R0, 0x900 ;  /* 0x0000090000007802 */ /* 0x000fcc0000000f00 */
[----:B------:R-:W-:Y:S02]  /*08b0*/  FSEL R4, R12, RZ, P0 ;  /* 0x000000ff0c047208 */ /* 0x000fe40000000000 */
[----:B------:R-:W-:Y:S01]  /*08c0*/  FSEL R5, R13, 2.125, P0 ;  /* 0x400800000d057808 */ /* 0x000fe20000000000 */
[----:B------:R-:W-:-:S05]  /*08d0*/  IMAD.MOV.U32 R29, RZ, RZ, R11 ;  /* 0x000000ffff1d7224 */ /* 0x000fca00078e000b */
[----:B------:R-:W-:-:S11]  /*08e0*/  DADD R6, R6, -R4 ;  /* 0x0000000006067229 */ /* 0x000fd60000000804 */
[----:B------:R-:W-:Y:S05]  /*08f0*/  CALL.REL.NOINC `($_Z7vectorSPfS_i$__internal_accurate_pow) ;  /* 0x0000000800007944 */ /* 0x000fea0003c00000 */
[----:B------:R-:W-:Y:S05]  /*0900*/  BSYNC.RECONVERGENT B0 ;  /* 0x0000000000007941 */ /* 0x000fea0003800200 */
.L_x_17:
[----:B------:R-:W0:Y:S01]  /*0910*/  MUFU.RCP64H R15, 24 ;  /* 0x40380000000f7908 */ /* 0x000e220000001800 */
[----:B------:R-:W-:Y:S01]  /*0920*/  DADD R10, R8, 2 ;  /* 0x40000000080a7429 */ /* 0x000fe20000000000 */
[----:B------:R-:W-:Y:S01]  /*0930*/  IMAD.MOV.U32 R4, RZ, RZ, 0x0 ;  /* 0x00000000ff047424 */ /* 0x000fe200078e00ff */
[----:B------:R-:W-:Y:S01]  /*0940*/  FSETP.NEU.AND P0, PT, R28, RZ, PT ;  /* 0x000000ff1c00720b */ /* 0x000fe20003f0d000 */
[----:B------:R-:W-:Y:S01]  /*0950*/  IMAD.MOV.U32 R5, RZ, RZ, 0x40380000 ;  /* 0x40380000ff057424 */ /* 0x000fe200078e00ff */
[----:B------:R-:W-:Y:S01]  /*0960*/  BSSY.RECONVERGENT B0, `(.L_x_18) ;  /* 0x000000f000007945 */ /* 0x000fe20003800200 */
[----:B------:R-:W-:-:S05]  /*0970*/  IMAD.MOV.U32 R14, RZ, RZ, 0x1 ;  /* 0x00000001ff0e7424 */ /* 0x000fca00078e00ff */
[----:B------:R-:W-:-:S04]  /*0980*/  LOP3.LUT R10, R11, 0x7ff00000, RZ, 0xc0, !PT ;  /* 0x7ff000000b0a7812 */ /* 0x000fc800078ec0ff */
[----:B------:R-:W-:Y:S02]  /*0990*/  ISETP.NE.AND P1, PT, R10, 0x7ff00000, PT ;  /* 0x7ff000000a00780c */ /* 0x000fe40003f25270 */
[----:B------:R-:W-:Y:S01]  /*09a0*/  @!P0 CS2R R12, SRZ ;  /* 0x00000000000c8805 */ /* 0x000fe2000001ff00 */
[----:B0-----:R-:W-:-:S08]  /*09b0*/  DFMA R16, R14, -R4, 1 ;  /* 0x3ff000000e10742b */ /* 0x001fd00000000804 */
[----:B------:R-:W-:-:S08]  /*09c0*/  DFMA R16, R16, R16, R16 ;  /* 0x000000101010722b */ /* 0x000fd00000000010 */
[----:B------:R-:W-:Y:S01]  /*09d0*/  DFMA R16, R14, R16, R14 ;  /* 0x000000100e10722b */ /* 0x000fe2000000000e */
[----:B------:R-:W-:Y:S10]  /*09e0*/  @P1 BRA `(.L_x_19) ;  /* 0x0000000000181947 */ /* 0x000ff40003800000 */
[----:B------:R-:W-:-:S13]  /*09f0*/  FSETP.NAN.AND P0, PT, R28, R28, PT ;  /* 0x0000001c1c00720b */ /* 0x000fda0003f08000 */
[----:B------:R-:W-:Y:S01]  /*0a00*/  @P0 DADD R12, R8, 2 ;  /* 0x40000000080c0429 */ /* 0x000fe20000000000 */
[----:B------:R-:W-:Y:S10]  /*0a10*/  @P0 BRA `(.L_x_19) ;  /* 0x00000000000c0947 */ /* 0x000ff40003800000 */
[----:B------:R-:W-:-:S14]  /*0a20*/  DSETP.NEU.AND P0, PT, |R8|, +INF , PT ;  /* 0x7ff000000800742a */ /* 0x000fdc0003f0d200 */
[----:B------:R-:W-:Y:S02]  /*0a30*/  @!P0 IMAD.MOV.U32 R12, RZ, RZ, 0x0 ;  /* 0x00000000ff0c8424 */ /* 0x000fe400078e00ff */
[----:B------:R-:W-:-:S07]  /*0a40*/  @!P0 IMAD.MOV.U32 R13, RZ, RZ, 0x7ff00000 ;  /* 0x7ff00000ff0d8424 */ /* 0x000fce00078e00ff */
.L_x_19:
[----:B------:R-:W-:Y:S05]  /*0a50*/  BSYNC.RECONVERGENT B0 ;  /* 0x0000000000007941 */ /* 0x000fea0003800200 */
.L_x_18:
[----:B------:R-:W-:Y:S01]  /*0a60*/  DMUL R12, R12, 5 ;  /* 0x401400000c0c7828 */ /* 0x000fe20000000000 */
[----:B------:R-:W-:Y:S01]  /*0a70*/  FSETP.NEU.AND P0, PT, R28, 1, PT ;  /* 0x3f8000001c00780b */ /* 0x000fe20003f0d000 */
[C---:B------:R-:W-:Y:S01]  /*0a80*/  DFMA R4, R16.reuse, -R4, 1 ;  /* 0x3ff000001004742b */ /* 0x040fe20000000804 */
[----:B------:R-:W-:Y:S07]  /*0a90*/  BSSY.RECONVERGENT B0, `(.L_x_20) ;  /* 0x0000010000007945 */ /* 0x000fee0003800200 */
[----:B------:R-:W-:Y:S01]  /*0aa0*/  FSEL R8, R12, RZ, P0 ;  /* 0x000000ff0c087208 */ /* 0x000fe20000000000 */
[----:B------:R-:W-:Y:S01]  /*0ab0*/  DFMA R4, R16, R4, R16 ;  /* 0x000000041004722b */ /* 0x000fe20000000010 */
[----:B------:R-:W-:-:S06]  /*0ac0*/  FSEL R9, R13, 2.3125, P0 ;  /* 0x401400000d097808 */ /* 0x000fcc0000000000 */
[----:B------:R-:W-:-:S08]  /*0ad0*/  DADD R12, R6, R8 ;  /* 0x00000000060c7229 */ /* 0x000fd00000000008 */
[----:B------:R-:W-:Y:S02]  /*0ae0*/  DMUL R6, R12, R4 ;  /* 0x000000040c067228 */ /* 0x000fe40000000000 */
[----:B------:R-:W-:-:S06]  /*0af0*/  FSETP.GEU.AND P1, PT, |R13|, 6.5827683646048100446e-37, PT ;  /* 0x036000000d00780b */ /* 0x000fcc0003f2e200 */
[----:B------:R-:W-:-:S08]  /*0b00*/  DFMA R8, R6, -24, R12 ;  /* 0xc03800000608782b */ /* 0x000fd0000000000c */
[----:B------:R-:W-:-:S10]  /*0b10*/  DFMA R4, R4, R8, R6 ;  /* 0x000000080404722b */ /* 0x000fd40000000006 */
[----:B------:R-:W-:-:S05]  /*0b20*/  FFMA R0, RZ, 2.875, R5 ;  /* 0x40380000ff007823 */ /* 0x000fca0000000005 */
[----:B------:R-:W-:-:S13]  /*0b30*/  FSETP.GT.AND P0, PT, |R0|, 1.469367938527859385e-39, PT ;  /* 0x001000000000780b */ /* 0x000fda0003f04200 */
[----:B------:R-:W-:Y:S05]  /*0b40*/  @P0 BRA P1, `(.L_x_21) ;  /* 0x0000000000100947 */ /* 0x000fea0000800000 */
[----:B------:R-:W-:-:S07]  /*0b50*/  MOV R0, 0xb70 ;  /* 0x00000b7000007802 */ /* 0x000fce0000000f00 */
[----:B------:R-:W-:Y:S05]  /*0b60*/  CALL.REL.NOINC `($__internal_0_$__cuda_sm20_div_rn_f64_full) ;  /* 0x0000000000207944 */ /* 0x000fea0003c00000 */
[----:B------:R-:W-:Y:S02]  /*0b70*/  IMAD.MOV.U32 R4, RZ, RZ, R12 ;  /* 0x000000ffff047224 */ /* 0x000fe400078e000c */
[----:B------:R-:W-:-:S07]  /*0b80*/  IMAD.MOV.U32 R5, RZ, RZ, R13 ;  /* 0x000000ffff057224 */ /* 0x000fce00078e000d */
.L_x_21:
[----:B------:R-:W-:Y:S05]  /*0b90*/  BSYNC.RECONVERGENT B0 ;  /* 0x0000000000007941 */ /* 0x000fea0003800200 */
.L_x_20:
[----:B------:R-:W0:Y:S01]  /*0ba0*/  LDC.64 R6, c[0x0][0x388] ;  /* 0x0000e200ff067b82 */ /* 0x000e220000000a00 */
[----:B------:R-:W1:Y:S01]  /*0bb0*/  F2F.F32.F64 R5, R4 ;  /* 0x0000000400057310 */ /* 0x000e620000301000 */
[----:B0-----:R-:W-:-:S05]  /*0bc0*/  IMAD.WIDE R2, R2, 0x4, R6 ;  /* 0x0000000402027825 */ /* 0x001fca00078e0206 */
[----:B-1----:R-:W-:Y:S01]  /*0bd0*/  STG.E desc[UR6][R2.64], R5 ;  /* 0x0000000502007986 */ /* 0x002fe2000c101906 */
[----:B------:R-:W-:Y:S05]  /*0be0*/  EXIT ;  /* 0x000000000000794d */ /* 0x000fea0003800000 */
        .weak           $__internal_0_$__cuda_sm20_div_rn_f64_full
        .type           $__internal_0_$__cuda_sm20_div_rn_f64_full,@function
        .size           $__internal_0_$__cuda_sm20_div_rn_f64_full,($_Z7vectorSPfS_i$__internal_accurate_pow - $__internal_0_$__cuda_sm20_div_rn_f64_full)
$__internal_0_$__cuda_sm20_div_rn_f64_full:
[----:B------:R-:W-:Y:S01]  /*0bf0*/  IMAD.MOV.U32 R5, RZ, RZ, 0x3ff80000 ;  /* 0x3ff80000ff057424 */ /* 0x000fe200078e00ff */
[----:B------:R-:W-:Y:S01]  /*0c00*/  BSSY.RECONVERGENT B1, `(.L_x_22) ;  /* 0x000004c000017945 */ /* 0x000fe20003800200 */
[----:B------:R-:W-:Y:S02]  /*0c10*/  IMAD.MOV.U32 R4, RZ, RZ, 0x0 ;  /* 0x00000000ff047424 */ /* 0x000fe400078e00ff */
[----:B------:R-:W0:Y:S01]  /*0c20*/  MUFU.RCP64H R9, R5 ;  /* 0x0000000500097308 */ /* 0x000e220000001800 */
[----:B------:R-:W-:Y:S02]  /*0c30*/  IMAD.MOV.U32 R8, RZ, RZ, 0x1 ;  /* 0x00000001ff087424 */ /* 0x000fe400078e00ff */
[----:B------:R-:W-:Y:S02]  /*0c40*/  IMAD.MOV.U32 R7, RZ, RZ, R13 ;  /* 0x000000ffff077224 */ /* 0x000fe400078e000d */
[----:B------:R-:W-:Y:S02]  /*0c50*/  IMAD.MOV.U32 R13, RZ, RZ, 0x1ca00000 ;  /* 0x1ca00000ff0d7424 */ /* 0x000fe400078e00ff */
[----:B------:R-:W-:Y:S01]  /*0c60*/  IMAD.MOV.U32 R6, RZ, RZ, R12 ;  /* 0x000000ffff067224 */ /* 0x000fe200078e000c */
[C---:B------:R-:W-:Y:S01]  /*0c70*/  FSETP.GEU.AND P1, PT, |R7|.reuse, 1.469367938527859385e-39, PT ;  /* 0x001000000700780b */ /* 0x040fe20003f2e200 */
[----:B------:R-:W-:Y:S01]  /*0c80*/  IMAD.MOV.U32 R19, RZ, RZ, 0x40300000 ;  /* 0x40300000ff137424 */ /* 0x000fe200078e00ff */
[----:B------:R-:W-:-:S03]  /*0c90*/  LOP3.LUT R3, R7, 0x7ff00000, RZ, 0xc0, !PT ;  /* 0x7ff0000007037812 */ /* 0x000fc600078ec0ff */
[----:B------:R-:W-:Y:S01]  /*0ca0*/  VIADD R20, R19, 0xffffffff ;  /* 0xffffffff13147836 */ /* 0x000fe20000000000 */
[----:B------:R-:W-:Y:S01]  /*0cb0*/  ISETP.GE.U32.AND P0, PT, R3, 0x40300000, PT ;  /* 0x403000000300780c */ /* 0x000fe20003f06070 */
[----:B------:R-:W-:Y:S01]  /*0cc0*/  IMAD.MOV.U32 R18, RZ, RZ, R3 ;  /* 0x000000ffff127224 */ /* 0x000fe200078e0003 */
[----:B0-----:R-:W-:Y:S02]  /*0cd0*/  DFMA R10, R8, -R4, 1 ;  /* 0x3ff00000080a742b */ /* 0x001fe40000000804 */
[----:B------:R-:W-:-:S06]  /*0ce0*/  SEL R13, R13, 0x63400000, !P0 ;  /* 0x634000000d0d7807 */ /* 0x000fcc0004000000 */
[----:B------:R-:W-:-:S08]  /*0cf0*/  DFMA R10, R10, R10, R10 ;  /* 0x0000000a0a0a722b */ /* 0x000fd0000000000a */
[----:B------:R-:W-:Y:S01]  /*0d00*/  DFMA R14, R8, R10, R8 ;  /* 0x0000000a080e722b */ /* 0x000fe20000000008 */
[C-C-:B------:R-:W-:Y:S01]  /*0d10*/  @!P1 LOP3.LUT R10, R13.reuse, 0x80000000, R7.reuse, 0xf8, !PT ;  /* 0x800000000d0a9812 */ /* 0x140fe200078ef807 */
[----:B------:R-:W-:Y:S01]  /*0d20*/  IMAD.MOV.U32 R8, RZ, RZ, R6 ;  /* 0x000000ffff087224 */ /* 0x000fe200078e0006 */
[----:B------:R-:W-:Y:S02]  /*0d30*/  LOP3.LUT R9, R13, 0x800fffff, R7, 0xf8, !PT ;  /* 0x800fffff0d097812 */ /* 0x000fe400078ef807 */
[----:B------:R-:W-:Y:S01]  /*0d40*/  @!P1 LOP3.LUT R11, R10, 0x100000, RZ, 0xfc, !PT ;  /* 0x001000000a0b9812 */ /* 0x000fe200078efcff */
[----:B------:R-:W-:Y:S02]  /*0d50*/  @!P1 IMAD.MOV.U32 R10, RZ, RZ, RZ ;  /* 0x000000ffff0a9224 */ /* 0x000fe400078e00ff */
[----:B------:R-:W-:-:S04]  /*0d60*/  DFMA R16, R14, -R4, 1 ;  /* 0x3ff000000e10742b */ /* 0x000fc80000000804 */
[----:B------:R-:W-:-:S04]  /*0d70*/  @!P1 DFMA R8, R8, 2, -R10 ;  /* 0x400000000808982b */ /* 0x000fc8000000080a */
[----:B------:R-:W-:-:S06]  /*0d80*/  DFMA R16, R14, R16, R14 ;  /* 0x000000100e10722b */ /* 0x000fcc000000000e */
[----:B------:R-:W-:Y:S02]  /*0d90*/  @!P1 LOP3.LUT R18, R9, 0x7ff00000, RZ, 0xc0, !PT ;  /* 0x7ff0000009129812 */ /* 0x000fe400078ec0ff */
[----:B------:R-:W-:-:S03]  /*0da0*/  DMUL R10, R16, R8 ;  /* 0x00000008100a7228 */ /* 0x000fc60000000000 */
[----:B------:R-:W-:-:S05]  /*0db0*/  VIADD R12, R18, 0xffffffff ;  /* 0xffffffff120c7836 */ /* 0x000fca0000000000 */
[----:B------:R-:W-:Y:S01]  /*0dc0*/  DFMA R14, R10, -R4, R8 ;  /* 0x800000040a0e722b */ /* 0x000fe20000000008 */
[----:B------:R-:W-:-:S04]  /*0dd0*/  ISETP.GT.U32.AND P0, PT, R12, 0x7feffffe, PT ;  /* 0x7feffffe0c00780c */ /* 0x000fc80003f04070 */
[----:B------:R-:W-:-:S03]  /*0de0*/  ISETP.GT.U32.OR P0, PT, R20, 0x7feffffe, P0 ;  /* 0x7feffffe1400780c */ /* 0x000fc60000704470 */
[----:B------:R-:W-:-:S10]  /*0df0*/  DFMA R10, R16, R14, R10 ;  /* 0x0000000e100a722b */ /* 0x000fd4000000000a */
[----:B------:R-:W-:Y:S05]  /*0e00*/  @P0 BRA `(.L_x_23) ;  /* 0x0000000000680947 */ /* 0x000fea0003800000 */
[----:B------:R-:W-:-:S05]  /*0e10*/  IMAD.MOV.U32 R6, RZ, RZ, 0x40300000 ;  /* 0x40300000ff067424 */ /* 0x000fca00078e00ff */
[----:B------:R-:W-:-:S04]  /*0e20*/  VIADDMNMX R3, R3, -R6, 0xb9600000, !PT ;  /* 0xb960000003037446 */ /* 0x000fc80007800906 */
[----:B------:R-:W-:-:S05]  /*0e30*/  VIMNMX R6, PT, PT, R3, 0x46a00000, PT ;  /* 0x46a0000003067848 */ /* 0x000fca0003fe0100 */
[----:B------:R-:W-:Y:S02]  /*0e40*/  IMAD.IADD R14, R6, 0x1, -R13 ;  /* 0x00000001060e7824 */ /* 0x000fe400078e0a0d */
[----:B------:R-:W-:Y:S02]  /*0e50*/  IMAD.MOV.U32 R6, RZ, RZ, RZ ;  /* 0x000000ffff067224 */ /* 0x000fe400078e00ff */
[----:B------:R-:W-:-:S06]  /*0e60*/  VIADD R7, R14, 0x7fe00000 ;  /* 0x7fe000000e077836 */ /* 0x000fcc0000000000 */
[----:B------:R-:W-:-:S10]  /*0e70*/  DMUL R12, R10, R6 ;  /* 0x000000060a0c7228 */ /* 0x000fd40000000000 */
[----:B------:R-:W-:-:S13]  /*0e80*/  FSETP.GTU.AND P0, PT, |R13|, 1.469367938527859385e-39, PT ;  /* 0x001000000d00780b */ /* 0x000fda0003f0c200 */
[----:B------:R-:W-:Y:S05]  /*0e90*/  @P0 BRA `(.L_x_24) ;  /* 0x0000000000880947 */ /* 0x000fea0003800000 */
[----:B------:R-:W-:Y:S01]  /*0ea0*/  DFMA R4, R10, -R4, R8 ;  /* 0x800000040a04722b */ /* 0x000fe20000000008 */
[----:B------:R-:W-:-:S09]  /*0eb0*/  IMAD.MOV.U32 R6, RZ, RZ, RZ ;  /* 0x000000ffff067224 */ /* 0x000fd200078e00ff */
[C---:B------:R-:W-:Y:S02]  /*0ec0*/  FSETP.NEU.AND P0, PT, R5.reuse, RZ, PT ;  /* 0x000000ff0500720b */ /* 0x040fe40003f0d000 */
[----:B------:R-:W-:-:S04]  /*0ed0*/  LOP3.LUT R3, R5, 0x40380000, RZ, 0x3c, !PT ;  /* 0x4038000005037812 */ /* 0x000fc800078e3cff */
[----:B------:R-:W-:-:S04]  /*0ee0*/  LOP3.LUT R3, R3, 0x80000000, RZ, 0xc0, !PT ;  /* 0x8000000003037812 */ /* 0x000fc800078ec0ff */
[----:B------:R-:W-:-:S03]  /*0ef0*/  LOP3.LUT R7, R3, R7, RZ, 0xfc, !PT ;  /* 0x0000000703077212 */ /* 0x000fc600078efcff */
[----:B------:R-:W-:Y:S05]  /*0f00*/  @!P0 BRA `(.L_x_24) ;  /* 0x00000000006c8947 */ /* 0x000fea0003800000 */
[----:B------:R-:W-:Y:S01]  /*0f10*/  IMAD.MOV R5, RZ, RZ, -R14 ;  /* 0x000000ffff057224 */ /* 0x000fe200078e0a0e */
[----:B------:R-:W-:Y:S01]  /*0f20*/  DMUL.RP R6, R10, R6 ;  /* 0x000000060a067228 */ /* 0x000fe20000008000 */
[----:B------:R-:W-:-:S06]  /*0f30*/  IMAD.MOV.U32 R4, RZ, RZ, RZ ;  /* 0x000000ffff047224 */ /* 0x000fcc00078e00ff */
[----:B------:R-:W-:-:S03]  /*0f40*/  DFMA R4, R12, -R4, R10 ;  /* 0x800000040c04722b */ /* 0x000fc6000000000a */
[----:B------:R-:W-:-:S03]  /*0f50*/  LOP3.LUT R3, R7, R3, RZ, 0x3c, !PT ;  /* 0x0000000307037212 */ /* 0x000fc600078e3cff */
[----:B------:R-:W-:-:S04]  /*0f60*/  IADD3 R4, PT, PT, -R14, -0x43300000, RZ ;  /* 0xbcd000000e047810 */ /* 0x000fc80007ffe1ff */
[----:B------:R-:W-:-:S04]  /*0f70*/  FSETP.NEU.AND P0, PT, |R5|, R4, PT ;  /* 0x000000040500720b */ /* 0x000fc80003f0d200 */
[----:B------:R-:W-:Y:S02]  /*0f80*/  FSEL R12, R6, R12, !P0 ;  /* 0x0000000c060c7208 */ /* 0x000fe40004000000 */
[----:B------:R-:W-:Y:S01]  /*0f90*/  FSEL R13, R3, R13, !P0 ;  /* 0x0000000d030d7208 */ /* 0x000fe20004000000 */
[----:B------:R-:W-:Y:S06]  /*0fa0*/  BRA `(.L_x_24) ;  /* 0x0000000000447947 */ /* 0x000fec0003800000 */
.L_x_23:
[----:B------:R-:W-:-:S14]  /*0fb0*/  DSETP.NAN.AND P0, PT, R6, R6, PT ;  /* 0x000000060600722a */ /* 0x000fdc0003f08000 */
[----:B------:R-:W-:Y:S05]  /*0fc0*/  @P0 BRA `(.L_x_25) ;  /* 0x0000000000340947 */ /* 0x000fea0003800000 */
[----:B------:R-:W-:Y:S01]  /*0fd0*/  ISETP.NE.AND P0, PT, R18, R19, PT ;  /* 0x000000131200720c */ /* 0x000fe20003f05270 */
[----:B------:R-:W-:Y:S02]  /*0fe0*/  IMAD.MOV.U32 R12, RZ, RZ, 0x0 ;  /* 0x00000000ff0c7424 */ /* 0x000fe400078e00ff */
[----:B------:R-:W-:-:S10]  /*0ff0*/  IMAD.MOV.U32 R13, RZ, RZ, -0x80000 ;  /* 0xfff80000ff0d7424 */ /* 0x000fd400078e00ff */
[----:B------:R-:W-:Y:S05]  /*1000*/  @!P0 BRA `(.L_x_24) ;  /* 0x00000000002c8947 */ /* 0x000fea0003800000 */
[----:B------:R-:W-:Y:S02]  /*1010*/  ISETP.NE.AND P0, PT, R18, 0x7ff00000, PT ;  /* 0x7ff000001200780c */ /* 0x000fe40003f05270 */
[----:B------:R-:W-:Y:S02]  /*1020*/  LOP3.LUT R6, R7, 0x40380000, RZ, 0x3c, !PT ;  /* 0x4038000007067812 */ /* 0x000fe400078e3cff */
[----:B------:R-:W-:Y:S02]  /*1030*/  ISETP.EQ.OR P0, PT, R19, RZ, !P0 ;  /* 0x000000ff1300720c */ /* 0x000fe40004702670 */
[----:B------:R-:W-:-:S11]  /*1040*/  LOP3.LUT R13, R6, 0x80000000, RZ, 0xc0, !PT ;  /* 0x80000000060d7812 */ /* 0x000fd600078ec0ff */
[----:B------:R-:W-:Y:S01]  /*1050*/  @P0 LOP3.LUT R3, R13, 0x7ff00000, RZ, 0xfc, !PT ;  /* 0x7ff000000d030812 */ /* 0x000fe200078efcff */
[----:B------:R-:W-:Y:S02]  /*1060*/  @!P0 IMAD.MOV.U32 R12, RZ, RZ, RZ ;  /* 0x000000ffff0c8224 */ /* 0x000fe400078e00ff */
[----:B------:R-:W-:Y:S02]  /*1070*/  @P0 IMAD.MOV.U32 R12, RZ, RZ, RZ ;  /* 0x000000ffff0c0224 */ /* 0x000fe400078e00ff */
[----:B------:R-:W-:Y:S01]  /*1080*/  @P0 IMAD.MOV.U32 R13, RZ, RZ, R3 ;  /* 0x000000ffff0d0224 */ /* 0x000fe200078e0003 */
[----:B------:R-:W-:Y:S06]  /*1090*/  BRA `(.L_x_24) ;  /* 0x0000000000087947 */ /* 0x000fec0003800000 */
.L_x_25:
[----:B------:R-:W-:Y:S01]  /*10a0*/  LOP3.LUT R13, R7, 0x80000, RZ, 0xfc, !PT ;  /* 0x00080000070d7812 */ /* 0x000fe200078efcff */
[----:B------:R-:W-:-:S07]  /*10b0*/  IMAD.MOV.U32 R12, RZ, RZ, R6 ;  /* 0x000000ffff0c7224 */ /* 0x000fce00078e0006 */
.L_x_24:
[----:B------:R-:W-:Y:S05]  /*10c0*/  BSYNC.RECONVERGENT B1 ;  /* 0x0000000000017941 */ /* 0x000fea0003800200 */
.L_x_22:
[----:B------:R-:W-:Y:S02]  /*10d0*/  IMAD.MOV.U32 R4, RZ, RZ, R0 ;  /* 0x000000ffff047224 */ /* 0x000fe400078e0000 */
[----:B------:R-:W-:-:S04]  /*10e0*/  IMAD.MOV.U32 R5, RZ, RZ, 0x0 ;  /* 0x00000000ff057424 */ /* 0x000fc800078e00ff */
[----:B------:R-:W-:Y:S05]  /*10f0*/  RET.REL.NODEC R4 `(_Z7vectorSPfS_i) ;  /* 0xffffffec04c07950 */ /* 0x000fea0003c3ffff */
        .type           $_Z7vectorSPfS_i$__internal_accurate_pow,@function
        .size           $_Z7vectorSPfS_i$__internal_accurate_pow,(.L_x_52 - $_Z7vectorSPfS_i$__internal_accurate_pow)
$_Z7vectorSPfS_i$__internal_accurate_pow:
[----:B------:R-:W-:Y:S01]  /*1100*/  ISETP.GT.U32.AND P0, PT, R29, 0xfffff, PT ;  /* 0x000fffff1d00780c */ /* 0x000fe20003f04070 */
[--C-:B------:R-:W-:Y:S01]  /*1110*/  IMAD.MOV.U32 R11, RZ, RZ, R29.reuse ;  /* 0x000000ffff0b7224 */ /* 0x100fe200078e001d */
[----:B------:R-:W-:Y:S01]  /*1120*/  UMOV UR4, 0x7d2cafe2 ;  /* 0x7d2cafe200047882 */ /* 0x000fe20000000000 */
[----:B------:R-:W-:Y:S01]  /*1130*/  IMAD.MOV.U32 R14, RZ, RZ, 0x41ad3b5a ;  /* 0x41ad3b5aff0e7424 */ /* 0x000fe200078e00ff */
[----:B------:R-:W-:Y:S01]  /*1140*/  UMOV UR5, 0x3eb0f5ff ;  /* 0x3eb0f5ff00057882 */ /* 0x000fe20000000000 */
[----:B------:R-:W-:Y:S01]  /*1150*/  IMAD.MOV.U32 R15, RZ, RZ, 0x3ed0f5d2 ;  /* 0x3ed0f5d2ff0f7424 */ /* 0x000fe200078e00ff */
[----:B------:R-:W-:Y:S01]  /*1160*/  SHF.R.U32.HI R29, RZ, 0x14, R29 ;  /* 0x00000014ff1d7819 */ /* 0x000fe2000001161d */
[----:B------:R-:W-:Y:S01]  /*1170*/  UMOV UR8, 0x3b39803f ;  /* 0x3b39803f00087882 */ /* 0x000fe20000000000 */
[----:B------:R-:W-:-:S05]  /*1180*/  UMOV UR9, 0x3c7abc9e ;  /* 0x3c7abc9e00097882 */ /* 0x000fca0000000000 */
[----:B------:R-:W-:-:S10]  /*1190*/  @!P0 DMUL R22, R10, 1.80143985094819840000e+16 ;  /* 0x435000000a168828 */ /* 0x000fd40000000000 */
[----:B------:R-:W-:Y:S01]  /*11a0*/  @!P0 IMAD.MOV.U32 R11, RZ, RZ, R23 ;  /* 0x000000ffff0b8224 */ /* 0x000fe200078e0017 */
[----:B------:R-:W-:Y:S01]  /*11b0*/  @!P0 LEA.HI R29, R23, 0xffffffca, RZ, 0xc ;  /* 0xffffffca171d8811 */ /* 0x000fe200078f60ff */
[----:B------:R-:W-:-:S03]  /*11c0*/  @!P0 IMAD.MOV.U32 R10, RZ, RZ, R22 ;  /* 0x000000ffff0a8224 */ /* 0x000fc600078e0016 */
[----:B------:R-:W-:Y:S01]  /*11d0*/  LOP3.LUT R11, R11, 0x800fffff, RZ, 0xc0, !PT ;  /* 0x800fffff0b0b7812 */ /* 0x000fe200078ec0ff */
[----:B------:R-:W-:-:S03]  /*11e0*/  IMAD.MOV.U32 R12, RZ, RZ, R10 ;  /* 0x000000ffff0c7224 */ /* 0x000fc600078e000a */
[----:B------:R-:W-:-:S04]  /*11f0*/  LOP3.LUT R11, R11, 0x3ff00000, RZ, 0xfc, !PT ;  /* 0x3ff000000b0b7812 */ /* 0x000fc800078efcff */
[----:B------:R-:W-:Y:S01]  /*1200*/  ISETP.GE.U32.AND P1, PT, R11, 0x3ff6a09f, PT ;  /* 0x3ff6a09f0b00780c */ /* 0x000fe20003f26070 */
[----:B------:R-:W-:-:S12]  /*1210*/  IMAD.MOV.U32 R13, RZ, RZ, R11 ;  /* 0x000000ffff0d7224 */ /* 0x000fd800078e000b */
[----:B------:R-:W-:-:S04]  /*1220*/  @P1 VIADD R10, R13, 0xfff00000 ;  /* 0xfff000000d0a1836 */ /* 0x000fc80000000000 */
[----:B------:R-:W-:Y:S02]  /*1230*/  @P1 IMAD.MOV.U32 R13, RZ, RZ, R10 ;  /* 0x000000ffff0d1224 */ /* 0x000fe400078e000a */
[----:B------:R-:W-:-:S04]  /*1240*/  IMAD.MOV.U32 R10, RZ, RZ, RZ ;  /* 0x000000ffff0a7224 */ /* 0x000fc800078e00ff */
[C---:B------:R-:W-:Y:S02]  /*1250*/  DADD R18, R12.reuse, 1 ;  /* 0x3ff000000c127429 */ /* 0x040fe40000000000 */
[----:B------:R-:W-:-:S04]  /*1260*/  DADD R12, R12, -1 ;  /* 0xbff000000c0c7429 */ /* 0x000fc80000000000 */
[----:B------:R-:W0:Y:S02]  /*1270*/  MUFU.RCP64H R11, R19 ;  /* 0x00000013000b7308 */ /* 0x000e240000001800 */
[----:B0-----:R-:W-:-:S08]  /*1280*/  DFMA R16, -R18, R10, 1 ;  /* 0x3ff000001210742b */ /* 0x001fd0000000010a */
[----:B------:R-:W-:-:S08]  /*1290*/  DFMA R16, R16, R16, R16 ;  /* 0x000000101010722b */ /* 0x000fd00000000010 */
[----:B------:R-:W-:-:S08]  /*12a0*/  DFMA R16, R10, R16, R10 ;  /* 0x000000100a10722b */ /* 0x000fd0000000000a */
[----:B------:R-:W-:-:S08]  /*12b0*/  DMUL R10, R12, R16 ;  /* 0x000000100c0a7228 */ /* 0x000fd00000000000 */
[----:B------:R-:W-:-:S08]  /*12c0*/  DFMA R10, R12, R16, R10 ;  /* 0x000000100c0a722b */ /* 0x000fd0000000000a */
[----:B------:R-:W-:-:S08]  /*12d0*/  DMUL R24, R10, R10 ;  /* 0x0000000a0a187228 */ /* 0x000fd00000000000 */
[----:B------:R-:W-:Y:S01]  /*12e0*/  DFMA R14, R24, UR4, R14 ;  /* 0x00000004180e7c2b */ /* 0x000fe2000800000e */
[----:B------:R-:W-:Y:S01]  /*12f0*/  UMOV UR4, 0x75488a3f ;  /* 0x75488a3f00047882 */ /* 0x000fe20000000000 */
[----:B------:R-:W-:-:S06]  /*1300*/  UMOV UR5, 0x3ef3b20a ;  /* 0x3ef3b20a00057882 */ /* 0x000fcc0000000000 */
[----:B------:R-:W-:Y:S01]  /*1310*/  DFMA R20, R24, R14, UR4 ;  /* 0x0000000418147e2b */ /* 0x000fe2000800000e */
[----:B------:R-:W-:Y:S01]  /*1320*/  UMOV UR4, 0xe4faecd5 ;  /* 0xe4faecd500047882 */ /* 0x000fe20000000000 */
[----:B------:R-:W-:Y:S01]  /*1330*/  UMOV UR5, 0x3f1745cd ;  /* 0x3f1745cd00057882 */ /* 0x000fe20000000000 */
[----:B------:R-:W-:-:S05]  /*1340*/  DADD R14, R12, -R10 ;  /* 0x000000000c0e7229 */ /* 0x000fca000000080a */
[----:B------:R-:W-:Y:S01]  /*1350*/  DFMA R20, R24, R20, UR4 ;  /* 0x0000000418147e2b */ /* 0x000fe20008000014 */
[----:B------:R-:W-:Y:S01]  /*1360*/  UMOV UR4, 0x258a578b ;  /* 0x258a578b00047882 */ /* 0x000fe20000000000 */
[----:B------:R-:W-:Y:S01]  /*1370*/  UMOV UR5, 0x3f3c71c7 ;  /* 0x3f3c71c700057882 */ /* 0x000fe20000000000 */
[----:B------:R-:W-:-:S05]  /*1380*/  DADD R14, R14, R14 ;  /* 0x000000000e0e7229 */ /* 0x000fca000000000e */
[----:B------:R-:W-:Y:S01]  /*1390*/  DFMA R20, R24, R20, UR4 ;  /* 0x0000000418147e2b */ /* 0x000fe20008000014 */
[----:B------:R-:W-:Y:S01]  /*13a0*/  UMOV UR4, 0x9242b910 ;  /* 0x9242b91000047882 */ /* 0x000fe20000000000 */
[----:B------:R-:W-:Y:S01]  /*13b0*/  UMOV UR5, 0x3f624924 ;  /* 0x3f62492400057882 */ /* 0x000fe20000000000 */
[----:B------:R-:W-:-:S05]  /*13c0*/  DFMA R14, R12, -R10, R14 ;  /* 0x8000000a0c0e722b */ /* 0x000fca000000000e */
[----:B------:R-:W-:Y:S01]  /*13d0*/  DFMA R20, R24, R20, UR4 ;  /* 0x0000000418147e2b */ /* 0x000fe20008000014 */
[----:B------:R-:W-:Y:S01]  /*13e0*/  UMOV UR4, 0x99999dfb ;  /* 0x99999dfb00047882 */ /* 0x000fe20000000000 */
[----:B------:R-:W-:Y:S01]  /*13f0*/  UMOV UR5, 0x3f899999 ;  /* 0x3f89999900057882 */ /* 0x000fe20000000000 */
[----:B------:R-:W-:Y:S02]  /*1400*/  DMUL R14, R16, R14 ;  /* 0x0000000e100e7228 */ /* 0x000fe40000000000 */
[----:B------:R-:W-:-:S03]  /*1410*/  DMUL R16, R10, R10 ;  /* 0x0000000a0a107228 */ /* 0x000fc60000000000 */
[----:B------:R-:W-:Y:S01]  /*1420*/  DFMA R20, R24, R20, UR4 ;  /* 0x0000000418147e2b */ /* 0x000fe20008000014 */
[----:B------:R-:W-:Y:S01]  /*1430*/  UMOV UR4, 0x55555555 ;  /* 0x5555555500047882 */ /* 0x000fe20000000000 */
[----:B------:R-:W-:-:S03]  /*1440*/  UMOV UR5, 0x3fb55555 ;  /* 0x3fb5555500057882 */ /* 0x000fc60000000000 */
[----:B------:R-:W-:Y:S02]  /*1450*/  VIADD R23, R15, 0x100000 ;  /* 0x001000000f177836 */ /* 0x000fe40000000000 */
[----:B------:R-:W-:Y:S01]  /*1460*/  IMAD.MOV.U32 R22, RZ, RZ, R14 ;  /* 0x000000ffff167224 */ /* 0x000fe200078e000e */
[----:B------:R-:W-:-:S08]  /*1470*/  DFMA R12, R24, R20, UR4 ;  /* 0x00000004180c7e2b */ /* 0x000fd00008000014 */
[----:B------:R-:W-:Y:S01]  /*1480*/  DADD R18, -R12, UR4 ;  /* 0x000000040c127e29 */ /* 0x000fe20008000100 */
[----:B------:R-:W-:Y:S01]  /*1490*/  UMOV UR4, 0xb9e7b0 ;  /* 0x00b9e7b000047882 */ /* 0x000fe20000000000 */
[----:B------:R-:W-:-:S06]  /*14a0*/  UMOV UR5, 0x3c46a4cb ;  /* 0x3c46a4cb00057882 */ /* 0x000fcc0000000000 */
[----:B------:R-:W-:Y:S02]  /*14b0*/  DFMA R18, R24, R20, R18 ;  /* 0x000000141812722b */ /* 0x000fe40000000012 */
[C---:B------:R-:W-:Y:S02]  /*14c0*/  DFMA R20, R10.reuse, R10, -R16 ;  /* 0x0000000a0a14722b */ /* 0x040fe40000000810 */
[----:B------:R-:W-:-:S06]  /*14d0*/  DMUL R24, R10, R16 ;  /* 0x000000100a187228 */ /* 0x000fcc0000000000 */
[----:B------:R-:W-:Y:S02]  /*14e0*/  DFMA R20, R10, R22, R20 ;  /* 0x000000160a14722b */ /* 0x000fe40000000014 */
[----:B------:R-:W-:Y:S01]  /*14f0*/  DADD R22, R18, -UR4 ;  /* 0x8000000412167e29 */ /* 0x000fe20008000000 */
[----:B------:R-:W-:Y:S01]  /*1500*/  UMOV UR4, 0x80000000 ;  /* 0x8000000000047882 */ /* 0x000fe20000000000 */
[----:B------:R-:W-:Y:S01]  /*1510*/  DFMA R18, R10, R16, -R24 ;  /* 0x000000100a12722b */ /* 0x000fe20000000818 */
[----:B------:R-:W-:-:S07]  /*1520*/  UMOV UR5, 0x43300000 ;  /* 0x4330000000057882 */ /* 0x000fce0000000000 */
[----:B------:R-:W-:Y:S02]  /*1530*/  DFMA R18, R14, R16, R18 ;  /* 0x000000100e12722b */ /* 0x000fe40000000012 */
[----:B------:R-:W-:-:S06]  /*1540*/  DADD R16, R12, R22 ;  /* 0x000000000c107229 */ /* 0x000fcc0000000016 */
[----:B------:R-:W-:Y:S02]  /*1550*/  DFMA R18, R10, R20, R18 ;  /* 0x000000140a12722b */ /* 0x000fe40000000012 */
[----:B------:R-:W-:Y:S02]  /*1560*/  DADD R20, R12, -R16 ;  /* 0x000000000c147229 */ /* 0x000fe40000000810 */
[----:B------:R-:W-:-:S06]  /*1570*/  DMUL R12, R16, R24 ;  /* 0x00000018100c7228 */ /* 0x000fcc0000000000 */
[----:B------:R-:W-:Y:S02]  /*1580*/  DADD R22, R22, R20 ;  /* 0x0000000016167229 */ /* 0x000fe40000000014 */
[----:B------:R-:W-:-:S08]  /*1590*/  DFMA R20, R16, R24, -R12 ;  /* 0x000000181014722b */ /* 0x000fd0000000080c */
[----:B------:R-:W-:-:S08]  /*15a0*/  DFMA R18, R16, R18, R20 ;  /* 0x000000121012722b */ /* 0x000fd00000000014 */
[----:B------:R-:W-:-:S08]  /*15b0*/  DFMA R22, R22, R24, R18 ;  /* 0x000000181616722b */ /* 0x000fd00000000012 */
[----:B------:R-:W-:-:S08]  /*15c0*/  DADD R18, R12, R22 ;  /* 0x000000000c127229 */ /* 0x000fd00000000016 */
[--C-:B------:R-:W-:Y:S02]  /*15d0*/  DADD R16, R10, R18.reuse ;  /* 0x000000000a107229 */ /* 0x100fe40000000012 */
[----:B------:R-:W-:-:S06]  /*15e0*/  DADD R12, R12, -R18 ;  /* 0x000000000c0c7229 */ /* 0x000fcc0000000812 */
[----:B------:R-:W-:Y:S02]  /*15f0*/  DADD R10, R10, -R16 ;  /* 0x000000000a0a7229 */ /* 0x000fe40000000810 */
[----:B------:R-:W-:-:S06]  /*1600*/  DADD R12, R22, R12 ;  /* 0x00000000160c7229 */ /* 0x000fcc000000000c */
[----:B------:R-:W-:-:S08]  /*1610*/  DADD R10, R18, R10 ;  /* 0x00000000120a7229 */ /* 0x000fd0000000000a */
[----:B------:R-:W-:Y:S01]  /*1620*/  DADD R12, R12, R10 ;  /* 0x000000000c0c7229 */ /* 0x000fe2000000000a */
[C---:B------:R-:W-:Y:S02]  /*1630*/  VIADD R10, R29.reuse, 0xfffffc01 ;  /* 0xfffffc011d0a7836 */ /* 0x040fe40000000000 */
[----:B------:R-:W-:Y:S02]  /*1640*/  @P1 VIADD R10, R29, 0xfffffc02 ;  /* 0xfffffc021d0a1836 */ /* 0x000fe40000000000 */
[----:B------:R-:W-:-:S03]  /*1650*/  IMAD.MOV.U32 R11, RZ, RZ, 0x43300000 ;  /* 0x43300000ff0b7424 */ /* 0x000fc600078e00ff */
[----:B------:R-:W-:Y:S01]  /*1660*/  DADD R14, R14, R12 ;  /* 0x000000000e0e7229 */ /* 0x000fe2000000000c */
[----:B------:R-:W-:-:S06]  /*1670*/  LOP3.LUT R10, R10, 0x80000000, RZ, 0x3c, !PT ;  /* 0x800000000a0a7812 */ /* 0x000fcc00078e3cff */
[----:B------:R-:W-:Y:S01]  /*1680*/  DADD R12, R10, -UR4 ;  /* 0x800000040a0c7e29 */ /* 0x000fe20008000000 */
[----:B------:R-:W-:Y:S01]  /*1690*/  UMOV UR4, 0xfefa39ef ;  /* 0xfefa39ef00047882 */ /* 0x000fe20000000000 */
[----:B------:R-:W-:Y:S01]  /*16a0*/  DADD R18, R16, R14 ;  /* 0x0000000010127229 */ /* 0x000fe2000000000e */
[----:B------:R-:W-:-:S07]  /*16b0*/  UMOV UR5, 0x3fe62e42 ;  /* 0x3fe62e4200057882 */ /* 0x000fce0000000000 */
[--C-:B------:R-:W-:Y:S02]  /*16c0*/  DFMA R10, R12, UR4, R18.reuse ;  /* 0x000000040c0a7c2b */ /* 0x100fe40008000012 */
[----:B------:R-:W-:-:S06]  /*16d0*/  DADD R20, R16, -R18 ;  /* 0x0000000010147229 */ /* 0x000fcc0000000812 */
[----:B------:R-:W-:Y:S02]  /*16e0*/  DFMA R16, R12, -UR4, R10 ;  /* 0x800000040c107c2b */ /* 0x000fe4000800000a */
[----:B------:R-:W-:-:S06]  /*16f0*/  DADD R20, R14, R20 ;  /* 0x000000000e147229 */ /* 0x000fcc0000000014 */
[----:B------:R-:W-:-:S08]  /*1700*/  DADD R16, -R18, R16 ;  /* 0x0000000012107229 */ /* 0x000fd00000000110 */
[----:B------:R-:W-:-:S08]  /*1710*/  DADD R14, R20, -R16 ;  /* 0x00000000140e7229 */ /* 0x000fd00000000810 */
[----:B------:R-:W-:-:S08]  /*1720*/  DFMA R14, R12, UR8, R14 ;  /* 0x000000080c0e7c2b */ /* 0x000fd0000800000e */
[----:B------:R-:W-:-:S08]  /*1730*/  DADD R12, R10, R14 ;  /* 0x000000000a0c7229 */ /* 0x000fd0000000000e */
[----:B------:R-:W-:Y:S02]  /*1740*/  DADD R10, R10, -R12 ;  /* 0x000000000a0a7229 */ /* 0x000fe4000000080c */
[----:B------:R-:W-:-:S06]  /*1750*/  DMUL R16, R12, 2 ;  /* 0x400000000c107828 */ /* 0x000fcc0000000000 */
[----:B------:R-:W-:Y:S02]  /*1760*/  DADD R14, R14, R10 ;  /* 0x000000000e0e7229 */ /* 0x000fe4000000000a */
[----:B------:R-:W-:-:S08]  /*1770*/  DFMA R12, R12, 2, -R16 ;  /* 0x400000000c0c782b */ /* 0x000fd00000000810 */
[----:B------:R-:W-:Y:S01]  /*1780*/  DFMA R14, R14, 2, R12 ;  /* 0x400000000e0e782b */ /* 0x000fe2000000000c */
[----:B------:R-:W-:Y:S02]  /*1790*/  IMAD.MOV.U32 R12, RZ, RZ, 0x652b82fe ;  /* 0x652b82feff0c7424 */ /* 0x000fe400078e00ff */
[----:B------:R-:W-:-:S05]  /*17a0*/  IMAD.MOV.U32 R13, RZ, RZ, 0x3ff71547 ;  /* 0x3ff71547ff0d7424 */ /* 0x000fca00078e00ff */
[----:B------:R-:W-:-:S08]  /*17b0*/  DADD R18, R16, R14 ;  /* 0x0000000010127229 */ /* 0x000fd0000000000e */
[----:B------:R-:W-:Y:S02]  /*17c0*/  DFMA R12, R18, R12, 6.75539944105574400000e+15 ;  /* 0x43380000120c742b */ /* 0x000fe4000000000c */
[----:B------:R-:W-:Y:S01]  /*17d0*/  FSETP.GEU.AND P0, PT, |R19|, 4.1917929649353027344, PT ;  /* 0x4086232b1300780b */ /* 0x000fe20003f0e200 */
[----:B------:R-:W-:-:S05]  /*17e0*/  DADD R16, R16, -R18 ;  /* 0x0000000010107229 */ /* 0x000fca0000000812 */
[----:B------:R-:W-:-:S03]  /*17f0*/  DADD R10, R12, -6.75539944105574400000e+15 ;  /* 0xc33800000c0a7429 */ /* 0x000fc60000000000 */
[----:B------:R-:W-:-:S05]  /*1800*/  DADD R14, R14, R16 ;  /* 0x000000000e0e7229 */ /* 0x000fca0000000010 */
[----:B------:R-:W-:Y:S01]  /*1810*/  DFMA R20, R10, -UR4, R18 ;  /* 0x800000040a147c2b */ /* 0x000fe20008000012 */
[----:B------:R-:W-:Y:S01]  /*1820*/  UMOV UR4, 0x3b39803f ;  /* 0x3b39803f00047882 */ /* 0x000fe20000000000 */
[----:B------:R-:W-:-:S06]  /*1830*/  UMOV UR5, 0x3c7abc9e ;  /* 0x3c7abc9e00057882 */ /* 0x000fcc0000000000 */
[----:B------:R-:W-:Y:S01]  /*1840*/  DFMA R20, R10, -UR4, R20 ;  /* 0x800000040a147c2b */ /* 0x000fe20008000014 */
[----:B------:R-:W-:Y:S01]  /*1850*/  UMOV UR4, 0x69ce2bdf ;  /* 0x69ce2bdf00047882 */ /* 0x000fe20000000000 */
[----:B------:R-:W-:Y:S01]  /*1860*/  IMAD.MOV.U32 R10, RZ, RZ, -0x35dec16 ;  /* 0xfca213eaff0a7424 */ /* 0x000fe200078e00ff */
[----:B------:R-:W-:Y:S01]  /*1870*/  UMOV UR5, 0x3e5ade15 ;  /* 0x3e5ade1500057882 */ /* 0x000fe20000000000 */
[----:B------:R-:W-:-:S06]  /*1880*/  IMAD.MOV.U32 R11, RZ, RZ, 0x3e928af3 ;  /* 0x3e928af3ff0b7424 */ /* 0x000fcc00078e00ff */
[----:B------:R-:W-:Y:S01]  /*1890*/  DFMA R10, R20, UR4, R10 ;  /* 0x00000004140a7c2b */ /* 0x000fe2000800000a */
[----:B------:R-:W-:Y:S01]  /*18a0*/  UMOV UR4, 0x62401315 ;  /* 0x6240131500047882 */ /* 0x000fe20000000000 */
[----:B------:R-:W-:-:S06]  /*18b0*/  UMOV UR5, 0x3ec71dee ;  /* 0x3ec71dee00057882 */ /* 0x000fcc0000000000 */
[----:B------:R-:W-:Y:S01]  /*18c0*/  DFMA R10, R20, R10, UR4 ;  /* 0x00000004140a7e2b */ /* 0x000fe2000800000a */
        /* <DEDUP_REMOVED lines=20> */
[----:B------:R-:W-:-:S08]  /*1a10*/  DFMA R10, R20, R10, UR4 ;  /* 0x00000004140a7e2b */ /* 0x000fd0000800000a */
[----:B------:R-:W-:-:S08]  /*1a20*/  DFMA R10, R20, R10, 1 ;  /* 0x3ff00000140a742b */ /* 0x000fd0000000000a */
[----:B------:R-:W-:-:S10]  /*1a30*/  DFMA R10, R20, R10, 1 ;  /* 0x3ff00000140a742b */ /* 0x000fd4000000000a */
[----:B------:R-:W-:Y:S02]  /*1a40*/  IMAD R17, R12, 0x100000, R11 ;  /* 0x001000000c117824 */ /* 0x000fe400078e020b */
[----:B------:R-:W-:Y:S01]  /*1a50*/  IMAD.MOV.U32 R16, RZ, RZ, R10 ;  /* 0x000000ffff107224 */ /* 0x000fe200078e000a */
[----:B------:R-:W-:Y:S06]  /*1a60*/  @!P0 BRA `(.L_x_26) ;  /* 0x0000000000308947 */ /* 0x000fec0003800000 */
[----:B------:R-:W-:Y:S01]  /*1a70*/  FSETP.GEU.AND P1, PT, |R19|, 4.2275390625, PT ;  /* 0x408748001300780b */ /* 0x000fe20003f2e200 */
[C---:B------:R-:W-:Y:S02]  /*1a80*/  DADD R16, R18.reuse, +INF ;  /* 0x7ff0000012107429 */ /* 0x040fe40000000000 */
[----:B------:R-:W-:-:S08]  /*1a90*/  DSETP.GEU.AND P0, PT, R18, RZ, PT ;  /* 0x000000ff1200722a */ /* 0x000fd00003f0e000 */
[----:B------:R-:W-:Y:S02]  /*1aa0*/  FSEL R16, R16, RZ, P0 ;  /* 0x000000ff10107208 */ /* 0x000fe40000000000 */
[----:B------:R-:W-:Y:S02]  /*1ab0*/  @!P1 LEA.HI R13, R12, R12, RZ, 0x1 ;  /* 0x0000000c0c0d9211 */ /* 0x000fe400078f08ff */
[----:B------:R-:W-:Y:S02]  /*1ac0*/  FSEL R17, R17, RZ, P0 ;  /* 0x000000ff11117208 */ /* 0x000fe40000000000 */
[----:B------:R-:W-:-:S05]  /*1ad0*/  @!P1 SHF.R.S32.HI R13, RZ, 0x1, R13 ;  /* 0x00000001ff0d9819 */ /* 0x000fca000001140d */
[----:B------:R-:W-:Y:S02]  /*1ae0*/  @!P1 IMAD.IADD R12, R12, 0x1, -R13 ;  /* 0x000000010c0c9824 */ /* 0x000fe400078e0a0d */
[----:B------:R-:W-:-:S03]  /*1af0*/  @!P1 IMAD R11, R13, 0x100000, R11 ;  /* 0x001000000d0b9824 */ /* 0x000fc600078e020b */
[----:B------:R-:W-:Y:S01]  /*1b00*/  @!P1 LEA R13, R12, 0x3ff00000, 0x14 ;  /* 0x3ff000000c0d9811 */ /* 0x000fe200078ea0ff */
[----:B------:R-:W-:-:S06]  /*1b10*/  @!P1 IMAD.MOV.U32 R12, RZ, RZ, RZ ;  /* 0x000000ffff0c9224 */ /* 0x000fcc00078e00ff */
[----:B------:R-:W-:-:S11]  /*1b20*/  @!P1 DMUL R16, R10, R12 ;  /* 0x0000000c0a109228 */ /* 0x000fd60000000000 */
.L_x_26:
[----:B------:R-:W-:Y:S01]  /*1b30*/  DFMA R14, R14, R16, R16 ;  /* 0x000000100e0e722b */ /* 0x000fe20000000010 */
[----:B------:R-:W-:Y:S01]  /*1b40*/  IMAD.MOV.U32 R10, RZ, RZ, R0 ;  /* 0x000000ffff0a7224 */ /* 0x000fe200078e0000 */
[----:B------:R-:W-:Y:S01]  /*1b50*/  DSETP.NEU.AND P0, PT, |R16|, +INF , PT ;  /* 0x7ff000001000742a */ /* 0x000fe20003f0d200 */
[----:B------:R-:W-:-:S07]  /*1b60*/  IMAD.MOV.U32 R11, RZ, RZ, 0x0 ;  /* 0x00000000ff0b7424 */ /* 0x000fce00078e00ff */
[----:B------:R-:W-:Y:S02]  /*1b70*/  FSEL R12, R16, R14, !P0 ;  /* 0x0000000e100c7208 */ /* 0x000fe40004000000 */
[----:B------:R-:W-:Y:S01]  /*1b80*/  FSEL R13, R17, R15, !P0 ;  /* 0x0000000f110d7208 */ /* 0x000fe20004000000 */
[----:B------:R-:W-:Y:S06]  /*1b90*/  RET.REL.NODEC R10 `(_Z7vectorSPfS_i) ;  /* 0xffffffe40a187950 */ /* 0x000fec0003c3ffff */
.L_x_27:
        /* <DEDUP_REMOVED lines=14> */
.L_x_52:


//--------------------- .text._Z8vectorNSPfS_i    --------------------------
	.section	.text._Z8vectorNSPfS_i,"ax",@progbits
	.align	128
        .global         _Z8vectorNSPfS_i
        .type           _Z8vectorNSPfS_i,@function
        .size           _Z8vectorNSPfS_i,(.L_x_54 - _Z8vectorNSPfS_i)
        .other          _Z8vectorNSPfS_i,@"STO_CUDA_ENTRY STV_DEFAULT"
_Z8vectorNSPfS_i:
.text._Z8vectorNSPfS_i:
[----:B------:R-:W-:Y:S01]  /*0000*/  LDC R1, c[0x0][0x37c] ;  /* 0x0000df00ff017b82 */ /* 0x000fe20000000800 */
[----:B------:R-:W0:Y:S01]  /*0010*/  S2R R2, SR_TID.X ;  /* 0x0000000000027919 */ /* 0x000e220000002100 */
[----:B------:R-:W0:Y:S01]  /*0020*/  LDCU UR4, c[0x0][0x360] ;  /* 0x00006c00ff0477ac */ /* 0x000e220008000800 */
[----:B------:R-:W0:Y:S01]  /*0030*/  S2R R3, SR_CTAID.X ;  /* 0x0000000000037919 */ /* 0x000e220000002500 */
[----:B------:R-:W1:Y:S01]  /*0040*/  LDCU UR5, c[0x0][0x390] ;  /* 0x00007200ff0577ac */ /* 0x000e620008000800 */
[----:B0-----:R-:W-:-:S05]  /*0050*/  IMAD R2, R3, UR4, R2 ;  /* 0x0000000403027c24 */ /* 0x001fca000f8e0202 */
[----:B-1----:R-:W-:-:S13]  /*0060*/  ISETP.GE.AND P0, PT, R2, UR5, PT ;  /* 0x0000000502007c0c */ /* 0x002fda000bf06270 */
[----:B------:R-:W-:Y:S05]  /*0070*/  @P0 EXIT ;  /* 0x000000000000094d */ /* 0x000fea0003800000 */
[----:B------:R-:W0:Y:S01]  /*0080*/  LDC.64 R4, c[0x0][0x380] ;  /* 0x0000e000ff047b82 */ /* 0x000e220000000a00 */
[----:B------:R-:W1:Y:S01]  /*0090*/  LDCU.64 UR4, c[0x0][0x358] ;  /* 0x00006b00ff0477ac */ /* 0x000e620008000a00 */
[----:B0-----:R-:W-:-:S05]  /*00a0*/  IMAD.WIDE R4, R2, 0x4, R4 ;  /* 0x0000000402047825 */ /* 0x001fca00078e0204 */
[----:B-1----:R-:W2:Y:S04]  /*00b0*/  LDG.E R6, desc[UR4][R4.64] ;  /* 0x0000000404067981 */ /* 0x002ea8000c1e1900 */
[----:B------:R0:W5:Y:S04]  /*00c0*/  LDG.E R3, desc[UR4][R4.64+0x4] ;  /* 0x0000040404037981 */ /* 0x000168000c1e1900 */
[----:B------:R0:W5:Y:S04]  /*00d0*/  LDG.E R26, desc[UR4][R4.64+0x8] ;  /* 0x00000804041a7981 */ /* 0x000168000c1e1900 */
[----:B------:R0:W5:Y:S04]  /*00e0*/  LDG.E R27, desc[UR4][R4.64+0xc] ;  /* 0x00000c04041b7981 */ /* 0x000168000c1e1900 */
[----:B------:R0:W5:Y:S01]  /*00f0*/  LDG.E R28, desc[UR4][R4.64+0x10] ;  /* 0x00001004041c7981 */ /* 0x000162000c1e1900 */
[----:B------:R-:W-:Y:S01]  /*0100*/  BSSY.RECONVERGENT B0, `(.L_x_28) ;  /* 0x0000006000007945 */ /* 0x000fe20003800200 */
[----:B------:R-:W-:Y:S01]  /*0110*/  MOV R0, 0x160 ;  /* 0x0000016000007802 */ /* 0x000fe20000000f00 */
[----:B--2---:R-:W1:Y:S02]  /*0120*/  F2F.F64.F32 R8, R6 ;  /* 0x0000000600087310 */ /* 0x004e640000201800 */
[----:B-1----:R-:W-:-:S10]  /*0130*/  DADD R10, -RZ, |R8| ;  /* 0x00000000ff0a7229 */ /* 0x002fd40000000508 */
[----:B0-----:R-:W-:-:S07]  /*0140*/  IMAD.MOV.U32 R29, RZ, RZ, R11 ;  /* 0x000000ffff1d7224 */ /* 0x001fce00078e000b */
[----:B-----5:R-:W-:Y:S05]  /*0150*/  CALL.REL.NOINC `($_Z8vectorNSPfS_i$__internal_accurate_pow) ;  /* 0x0000000c00987944 */ /* 0x020fea0003c00000 */
[----:B------:R-:W-:Y:S05]  /*0160*/  BSYNC.RECONVERGENT B0 ;  /* 0x0000000000007941 */ /* 0x000fea0003800200 */
.L_x_28:
        /* <DEDUP_REMOVED lines=18> */
.L_x_30:
[----:B------:R-:W-:Y:S05]  /*0290*/  BSYNC.RECONVERGENT B0 ;  /* 0x0000000000007941 */ /* 0x000fea0003800200 */
.L_x_29:
[----:B------:R-:W-:Y:S01]  /*02a0*/  BSSY.RECONVERGENT B0, `(.L_x_31) ;  /* 0x0000005000007945 */ /* 0x000fe20003800200 */
[----:B------:R-:W-:Y:S02]  /*02b0*/  FSEL R6, R12, RZ, P0 ;  /* 0x000000ff0c067208 */ /* 0x000fe40000000000 */
[----:B------:R-:W-:Y:S02]  /*02c0*/  FSEL R7, R13, 1.875, P0 ;  /* 0x3ff000000d077808 */ /* 0x000fe40000000000 */
[----:B------:R-:W-:-:S07]  /*02d0*/  MOV R0, 0x2f0 ;  /* 0x000002f000007802 */ /* 0x000fce0000000f00 */
[----:B------:R-:W-:Y:S05]  /*02e0*/  CALL.REL.NOINC `($_Z8vectorNSPfS_i$__internal_accurate_pow) ;  /* 0x0000000c00347944 */ /* 0x000fea0003c00000 */
[----:B------:R-:W-:Y:S05]  /*02f0*/  BSYNC.RECONVERGENT B0 ;  /* 0x0000000000007941 */ /* 0x000fea0003800200 */
.L_x_31:
        /* <DEDUP_REMOVED lines=14> */
.L_x_33:
[----:B------:R-:W-:Y:S05]  /*03e0*/  BSYNC.RECONVERGENT B0 ;  /* 0x0000000000007941 */ /* 0x000fea0003800200 */
.L_x_32:
        /* <DEDUP_REMOVED lines=9> */
[----:B------:R-:W-:Y:S05]  /*0480*/  CALL.REL.NOINC `($_Z8vectorNSPfS_i$__internal_accurate_pow) ;  /* 0x0000000800cc7944 */ /* 0x000fea0003c00000 */
[----:B------:R-:W-:Y:S05]  /*0490*/  BSYNC.RECONVERGENT B0 ;  /* 0x0000000000007941 */ /* 0x000fea0003800200 */
.L_x_34:
        /* <DEDUP_REMOVED lines=16> */
.L_x_36:
[----:B------:R-:W-:Y:S05]  /*05a0*/  BSYNC.RECONVERGENT B0 ;  /* 0x0000000000007941 */ /* 0x000fea0003800200 */
.L_x_35:
[----:B------:R-:W-:Y:S01]  /*05b0*/  FSEL R8, R12, RZ, P0 ;  /* 0x000000ff0c087208 */ /* 0x000fe20000000000 */
[----:B------:R-:W-:Y:S01]  /*05c0*/  BSSY.RECONVERGENT B0, `(.L_x_37) ;  /* 0x0000006000007945 */ /* 0x000fe20003800200 */
[----:B------:R-:W-:Y:S01]  /*05d0*/  FSEL R9, R13, 1.875, P0 ;  /* 0x3ff000000d097808 */ /* 0x000fe20000000000 */
[----:B------:R-:W-:Y:S01]  /*05e0*/  IMAD.MOV.U32 R29, RZ, RZ, R11 ;  /* 0x000000ffff1d7224 */ /* 0x000fe200078e000b */
[----:B------:R-:W-:-:S04]  /*05f0*/  MOV R0, 0x620 ;  /* 0x0000062000007802 */ /* 0x000fc80000000f00 */
[----:B------:R-:W-:-:S11]  /*0600*/  DADD R6, R6, R8 ;  /* 0x0000000006067229 */ /* 0x000fd60000000008 */
[----:B------:R-:W-:Y:S05]  /*0610*/  CALL.REL.NOINC `($_Z8vectorNSPfS_i$__internal_accurate_pow) ;  /* 0x0000000800687944 */ /* 0x000fea0003c00000 */
[----:B------:R-:W-:Y:S05]  /*0620*/  BSYNC.RECONVERGENT B0 ;  /* 0x0000000000007941 */ /* 0x000fea0003800200 */
.L_x_37:
        /* <DEDUP_REMOVED lines=14> */
.L_x_39:
[----:B------:R-:W-:Y:S05]  /*0710*/  BSYNC.RECONVERGENT B0 ;  /* 0x0000000000007941 */ /* 0x000fea0003800200 */
.L_x_38:
        /* <DEDUP_REMOVED lines=9> */
[----:B------:R-:W-:Y:S05]  /*07b0*/  CALL.REL.NOINC `($_Z8vectorNSPfS_i$__internal_accurate_pow) ;  /* 0x0000000800007944 */ /* 0x000fea0003c00000 */
[----:B------:R-:W-:Y:S05]  /*07c0*/  BSYNC.RECONVERGENT B0 ;  /* 0x0000000000007941 */ /* 0x000fea0003800200 */
.L_x_40:
        /* <DEDUP_REMOVED lines=20> */
.L_x_42:
[----:B------:R-:W-:Y:S05]  /*0910*/  BSYNC.RECONVERGENT B0 ;  /* 0x0000000000007941 */ /* 0x000fea0003800200 */
.L_x_41:
        /* <DEDUP_REMOVED lines=16> */
[----:B------:R-:W-:Y:S05]  /*0a20*/  CALL.REL.NOINC `($__internal_1_$__cuda_sm20_div_rn_f64_full) ;  /* 0x0000000000207944 */ /* 0x000fea0003c00000 */
[----:B------:R-:W-:Y:S02]  /*0a30*/  IMAD.MOV.U32 R4, RZ, RZ, R12 ;  /* 0x000000ffff047224 */ /* 0x000fe400078e000c */
[----:B------:R-:W-:-:S07]  /*0a40*/  IMAD.MOV.U32 R5, RZ, RZ, R13 ;  /* 0x000000ffff057224 */ /* 0x000fce00078e000d */
.L_x_44:
[----:B------:R-:W-:Y:S05]  /*0a50*/  BSYNC.RECONVERGENT B0 ;  /* 0x0000000000007941 */ /* 0x000fea0003800200 */
.L_x_43:
[----:B------:R-:W0:Y:S01]  /*0a60*/  LDC.64 R6, c[0x0][0x388] ;  /* 0x0000e200ff067b82 */ /* 0x000e220000000a00 */
[----:B------:R-:W1:Y:S01]  /*0a70*/  F2F.F32.F64 R5, R4 ;  /* 0x0000000400057310 */ /* 0x000e620000301000 */
[----:B0-----:R-:W-:-:S05]  /*0a80*/  IMAD.WIDE R2, R2, 0x4, R6 ;  /* 0x0000000402027825 */ /* 0x001fca00078e0206 */
[----:B-1----:R-:W-:Y:S01]  /*0a90*/  STG.E desc[UR4][R2.64], R5 ;  /* 0x0000000502007986 */ /* 0x002fe2000c101904 */
[----:B------:R-:W-:Y:S05]  /*0aa0*/  EXIT ;  /* 0x000000000000794d */ /* 0x000fea0003800000 */
        .weak           $__internal_1_$__cuda_sm20_div_rn_f64_full
        .type           $__internal_1_$__cuda_sm20_div_rn_f64_full,@function
        .size           $__internal_1_$__cuda_sm20_div_rn_f64_full,($_Z8vectorNSPfS_i$__internal_accurate_pow - $__internal_1_$__cuda_sm20_div_rn_f64_full)
$__internal_1_$__cuda_sm20_div_rn_f64_full:
        /* <DEDUP_REMOVED lines=60> */
.L_x_46:
        /* <DEDUP_REMOVED lines=15> */
.L_x_48:
[----:B------:R-:W-:Y:S01]  /*0f60*/  LOP3.LUT R13, R7, 0x80000, RZ, 0xfc, !PT ;  /* 0x00080000070d7812 */ /* 0x000fe200078efcff */
[----:B------:R-:W-:-:S07]  /*0f70*/  IMAD.MOV.U32 R12, RZ, RZ, R6 ;  /* 0x000000ffff0c7224 */ /* 0x000fce00078e0006 */
.L_x_47:
[----:B------:R-:W-:Y:S05]  /*0f80*/  BSYNC.RECONVERGENT B1 ;  /* 0x0000000000017941 */ /* 0x000fea0003800200 */
.L_x_45:
[----:B------:R-:W-:Y:S02]  /*0f90*/  IMAD.MOV.U32 R4, RZ, RZ, R0 ;  /* 0x000000ffff047224 */ /* 0x000fe400078e0000 */
[----:B------:R-:W-:-:S04]  /*0fa0*/  IMAD.MOV.U32 R5, RZ, RZ, 0x0 ;  /* 0x00000000ff057424 */ /* 0x000fc800078e00ff */
[----:B------:R-:W-:Y:S05]  /*0fb0*/  RET.REL.NODEC R4 `(_Z8vectorNSPfS_i) ;  /* 0xfffffff004107950 */ /* 0x000fea0003c3ffff */
        .type           $_Z8vectorNSPfS_i$__internal_accurate_pow,@function
        .size           $_Z8vectorNSPfS_i$__internal_accurate_pow,(.L_x_54 - $_Z8vectorNSPfS_i$__internal_accurate_pow)
$_Z8vectorNSPfS_i$__internal_accurate_pow:
        /* <DEDUP_REMOVED lines=163> */
.L_x_49:
[----:B------:R-:W-:Y:S01]  /*19f0*/  DFMA R14, R14, R16, R16 ;  /* 0x000000100e0e722b */ /* 0x000fe20000000010 */
[----:B------:R-:W-:Y:S01]  /*1a00*/  IMAD.MOV.U32 R10, RZ, RZ, R0 ;  /* 0x000000ffff0a7224 */ /* 0x000fe200078e0000 */
[----:B------:R-:W-:Y:S01]  /*1a10*/  DSETP.NEU.AND P0, PT, |R16|, +INF , PT ;  /* 0x7ff000001000742a */ /* 0x000fe20003f0d200 */
[----:B------:R-:W-:-:S07]  /*1a20*/  IMAD.MOV.U32 R11, RZ, RZ, 0x0 ;  /* 0x00000000ff0b7424 */ /* 0x000fce00078e00ff */
[----:B------:R-:W-:Y:S02]  /*1a30*/  FSEL R12, R16, R14, !P0 ;  /* 0x0000000e100c7208 */ /* 0x000fe40004000000 */
[----:B------:R-:W-:Y:S01]  /*1a40*/  FSEL R13, R17, R15, !P0 ;  /* 0x0000000f110d7208 */ /* 0x000fe20004000000 */
[----:B------:R-:W-:Y:S06]  /*1a50*/  RET.REL.NODEC R10 `(_Z8vectorNSPfS_i) ;  /* 0xffffffe40a687950 */ /* 0x000fec0003c3ffff */
.L_x_50:
        /* <DEDUP_REMOVED lines=10> */
.L_x_54:


//--------------------- .nv.shared._Z9reduceMaxPfS_i --------------------------
	.section	.nv.shared._Z9reduceMaxPfS_i,"aw",@nobits
	.sectionflags	@""
	.align	16
	.zero		1024


//--------------------- .nv.shared.reserved.0     --------------------------
	.section	.nv.shared.reserved.0,"aw",@nobits
	.weak		__nv_reservedSMEM_offset_0_alias
	.size		__nv_reservedSMEM_offset_0_alias, 0, 64
	.other		__nv_reservedSMEM_offset_0_alias,@"STO_CUDA_RESERVED_SHARED STV_DEFAULT"
__nv_reservedSMEM_offset_0_alias:
	.zero		0
	.zero		64


//--------------------- .nv.shared._Z7vectorSPfS_i --------------------------
	.section	.nv.shared._Z7vectorSPfS_i,"aw",@nobits
	.sectionflags	@""
	.align	16
.nv.shared._Z7vectorSPfS_i:
	.zero		5136


//--------------------- .nv.shared._Z8vectorNSPfS_i --------------------------
	.section	.nv.shared._Z8vectorNSPfS_i,"aw",@nobits
	.sectionflags	@""
	.align	16
	.zero		1024


//--------------------- .nv.constant0._Z9reduceMaxPfS_i --------------------------
	.section	.nv.constant0._Z9reduceMaxPfS_i,"a",@progbits
	.sectionflags	@""
	.align	4
.nv.constant0._Z9reduceMaxPfS_i:
	.zero		916


//--------------------- .nv.constant0._Z7vectorSPfS_i --------------------------
	.section	.nv.constant0._Z7vectorSPfS_i,"a",@progbits
	.sectionflags	@""
	.align	4
.nv.constant0._Z7vectorSPfS_i:
	.zero		916


//--------------------- .nv.constant0._Z8vectorNSPfS_i --------------------------
	.section	.nv.constant0._Z8vectorNSPfS_i,"a",@progbits
	.sectionflags	@""
	.align	4
.nv.constant0._Z8vectorNSPfS_i:
	.zero		916


//--------------------- SYMBOLS --------------------------

	.type		.nv.reservedSmem.offset0,@object
	.size		.nv.reservedSmem.offset0,0x4
	.type		.nv.reservedSmem.cap,@object
	.size		.nv.reservedSmem.cap,0x4
